//
// Generated by NVIDIA NVVM Compiler
//
// Compiler Build ID: CL-36424714
// Cuda compilation tools, release 13.0, V13.0.88
// Based on NVVM 20.0.0
//

.version 9.0
.target sm_100
.address_size 64

	// .globl	_Z8calc_accPdS_S_i

.visible .entry _Z8calc_accPdS_S_i(
	.param .u64 .ptr .align 1 _Z8calc_accPdS_S_i_param_0,
	.param .u64 .ptr .align 1 _Z8calc_accPdS_S_i_param_1,
	.param .u64 .ptr .align 1 _Z8calc_accPdS_S_i_param_2,
	.param .u32 _Z8calc_accPdS_S_i_param_3
)
{
	.reg .pred 	%p<9>;
	.reg .b32 	%r<28>;
	.reg .b64 	%rd<36>;
	.reg .b64 	%fd<164>;

	ld.param.u64 	%rd9, [_Z8calc_accPdS_S_i_param_0];
	ld.param.u64 	%rd11, [_Z8calc_accPdS_S_i_param_2];
	ld.param.u32 	%r9, [_Z8calc_accPdS_S_i_param_3];
	cvta.to.global.u64 	%rd1, %rd11;
	cvta.to.global.u64 	%rd2, %rd9;
	mov.u32 	%r10, %tid.x;
	mov.u32 	%r11, %ntid.x;
	mov.u32 	%r12, %ctaid.x;
	mad.lo.s32 	%r13, %r11, %r12, %r10;
	mul.lo.s32 	%r14, %r13, 3;
	mul.wide.s32 	%rd12, %r14, 8;
	add.s64 	%rd13, %rd2, %rd12;
	ld.global.f64 	%fd1, [%rd13];
	ld.global.f64 	%fd2, [%rd13+8];
	ld.global.f64 	%fd3, [%rd13+16];
	setp.ge.s32 	%p1, %r13, %r9;
	@%p1 bra 	$L__BB0_11;
	setp.lt.s32 	%p2, %r9, 1;
	mov.f64 	%fd161, 0d0000000000000000;
	mov.f64 	%fd162, %fd161;
	mov.f64 	%fd163, %fd161;
	@%p2 bra 	$L__BB0_10;
	setp.lt.u32 	%p3, %r9, 4;
	mov.f64 	%fd163, 0d0000000000000000;
	mov.b32 	%r27, 0;
	mov.f64 	%fd162, %fd163;
	mov.f64 	%fd161, %fd163;
	@%p3 bra 	$L__BB0_5;
	and.b32  	%r27, %r9, 2147483644;
	neg.s32 	%r25, %r27;
	add.s64 	%rd35, %rd2, 48;
	add.s64 	%rd34, %rd1, 16;
	mov.f64 	%fd163, 0d0000000000000000;
$L__BB0_4:
	.pragma "nounroll";
	ld.global.f64 	%fd35, [%rd35+-48];
	sub.f64 	%fd36, %fd35, %fd1;
	ld.global.f64 	%fd37, [%rd35+-40];
	sub.f64 	%fd38, %fd37, %fd2;
	ld.global.f64 	%fd39, [%rd35+-32];
	sub.f64 	%fd40, %fd39, %fd3;
	mul.f64 	%fd41, %fd38, %fd38;
	fma.rn.f64 	%fd42, %fd36, %fd36, %fd41;
	fma.rn.f64 	%fd43, %fd40, %fd40, %fd42;
	add.f64 	%fd44, %fd43, 0d358DEE7A4AD4B81F;
	ld.global.f64 	%fd45, [%rd34+-16];
	rsqrt.approx.f64 	%fd46, %fd44;
	mul.f64 	%fd47, %fd45, %fd46;
	div.rn.f64 	%fd48, %fd47, %fd44;
	fma.rn.f64 	%fd49, %fd36, %fd48, %fd161;
	fma.rn.f64 	%fd50, %fd38, %fd48, %fd162;
	fma.rn.f64 	%fd51, %fd40, %fd48, %fd163;
	ld.global.f64 	%fd52, [%rd35+-24];
	sub.f64 	%fd53, %fd52, %fd1;
	ld.global.f64 	%fd54, [%rd35+-16];
	sub.f64 	%fd55, %fd54, %fd2;
	ld.global.f64 	%fd56, [%rd35+-8];
	sub.f64 	%fd57, %fd56, %fd3;
	mul.f64 	%fd58, %fd55, %fd55;
	fma.rn.f64 	%fd59, %fd53, %fd53, %fd58;
	fma.rn.f64 	%fd60, %fd57, %fd57, %fd59;
	add.f64 	%fd61, %fd60, 0d358DEE7A4AD4B81F;
	ld.global.f64 	%fd62, [%rd34+-8];
	rsqrt.approx.f64 	%fd63, %fd61;
	mul.f64 	%fd64, %fd62, %fd63;
	div.rn.f64 	%fd65, %fd64, %fd61;
	fma.rn.f64 	%fd66, %fd53, %fd65, %fd49;
	fma.rn.f64 	%fd67, %fd55, %fd65, %fd50;
	fma.rn.f64 	%fd68, %fd57, %fd65, %fd51;
	ld.global.f64 	%fd69, [%rd35];
	sub.f64 	%fd70, %fd69, %fd1;
	ld.global.f64 	%fd71, [%rd35+8];
	sub.f64 	%fd72, %fd71, %fd2;
	ld.global.f64 	%fd73, [%rd35+16];
	sub.f64 	%fd74, %fd73, %fd3;
	mul.f64 	%fd75, %fd72, %fd72;
	fma.rn.f64 	%fd76, %fd70, %fd70, %fd75;
	fma.rn.f64 	%fd77, %fd74, %fd74, %fd76;
	add.f64 	%fd78, %fd77, 0d358DEE7A4AD4B81F;
	ld.global.f64 	%fd79, [%rd34];
	rsqrt.approx.f64 	%fd80, %fd78;
	mul.f64 	%fd81, %fd79, %fd80;
	div.rn.f64 	%fd82, %fd81, %fd78;
	fma.rn.f64 	%fd83, %fd70, %fd82, %fd66;
	fma.rn.f64 	%fd84, %fd72, %fd82, %fd67;
	fma.rn.f64 	%fd85, %fd74, %fd82, %fd68;
	ld.global.f64 	%fd86, [%rd35+24];
	sub.f64 	%fd87, %fd86, %fd1;
	ld.global.f64 	%fd88, [%rd35+32];
	sub.f64 	%fd89, %fd88, %fd2;
	ld.global.f64 	%fd90, [%rd35+40];
	sub.f64 	%fd91, %fd90, %fd3;
	mul.f64 	%fd92, %fd89, %fd89;
	fma.rn.f64 	%fd93, %fd87, %fd87, %fd92;
	fma.rn.f64 	%fd94, %fd91, %fd91, %fd93;
	add.f64 	%fd95, %fd94, 0d358DEE7A4AD4B81F;
	ld.global.f64 	%fd96, [%rd34+8];
	rsqrt.approx.f64 	%fd97, %fd95;
	mul.f64 	%fd98, %fd96, %fd97;
	div.rn.f64 	%fd99, %fd98, %fd95;
	fma.rn.f64 	%fd161, %fd87, %fd99, %fd83;
	fma.rn.f64 	%fd162, %fd89, %fd99, %fd84;
	fma.rn.f64 	%fd163, %fd91, %fd99, %fd85;
	add.s32 	%r25, %r25, 4;
	add.s64 	%rd35, %rd35, 96;
	add.s64 	%rd34, %rd34, 32;
	setp.ne.s32 	%p4, %r25, 0;
	@%p4 bra 	$L__BB0_4;
$L__BB0_5:
	and.b32  	%r6, %r9, 3;
	setp.eq.s32 	%p5, %r6, 0;
	@%p5 bra 	$L__BB0_10;
	setp.eq.s32 	%p6, %r6, 1;
	@%p6 bra 	$L__BB0_8;
	ld.param.u64 	%rd32, [_Z8calc_accPdS_S_i_param_2];
	ld.param.u64 	%rd29, [_Z8calc_accPdS_S_i_param_0];
	mul.lo.s32 	%r17, %r27, 3;
	cvta.to.global.u64 	%rd14, %rd29;
	mul.wide.u32 	%rd15, %r17, 8;
	add.s64 	%rd16, %rd14, %rd15;
	ld.global.f64 	%fd101, [%rd16];
	sub.f64 	%fd102, %fd101, %fd1;
	ld.global.f64 	%fd103, [%rd16+8];
	sub.f64 	%fd104, %fd103, %fd2;
	ld.global.f64 	%fd105, [%rd16+16];
	sub.f64 	%fd106, %fd105, %fd3;
	mul.f64 	%fd107, %fd104, %fd104;
	fma.rn.f64 	%fd108, %fd102, %fd102, %fd107;
	fma.rn.f64 	%fd109, %fd106, %fd106, %fd108;
	add.f64 	%fd110, %fd109, 0d358DEE7A4AD4B81F;
	cvta.to.global.u64 	%rd17, %rd32;
	mul.wide.u32 	%rd18, %r27, 8;
	add.s64 	%rd19, %rd17, %rd18;
	ld.global.f64 	%fd111, [%rd19];
	rsqrt.approx.f64 	%fd112, %fd110;
	mul.f64 	%fd113, %fd111, %fd112;
	div.rn.f64 	%fd114, %fd113, %fd110;
	fma.rn.f64 	%fd115, %fd102, %fd114, %fd161;
	fma.rn.f64 	%fd116, %fd104, %fd114, %fd162;
	fma.rn.f64 	%fd117, %fd106, %fd114, %fd163;
	ld.global.f64 	%fd118, [%rd16+24];
	sub.f64 	%fd119, %fd118, %fd1;
	ld.global.f64 	%fd120, [%rd16+32];
	sub.f64 	%fd121, %fd120, %fd2;
	ld.global.f64 	%fd122, [%rd16+40];
	sub.f64 	%fd123, %fd122, %fd3;
	mul.f64 	%fd124, %fd121, %fd121;
	fma.rn.f64 	%fd125, %fd119, %fd119, %fd124;
	fma.rn.f64 	%fd126, %fd123, %fd123, %fd125;
	add.f64 	%fd127, %fd126, 0d358DEE7A4AD4B81F;
	ld.global.f64 	%fd128, [%rd19+8];
	rsqrt.approx.f64 	%fd129, %fd127;
	mul.f64 	%fd130, %fd128, %fd129;
	div.rn.f64 	%fd131, %fd130, %fd127;
	fma.rn.f64 	%fd161, %fd119, %fd131, %fd115;
	fma.rn.f64 	%fd162, %fd121, %fd131, %fd116;
	fma.rn.f64 	%fd163, %fd123, %fd131, %fd117;
	add.s32 	%r27, %r27, 2;
$L__BB0_8:
	and.b32  	%r18, %r9, 1;
	setp.eq.b32 	%p7, %r18, 1;
	not.pred 	%p8, %p7;
	@%p8 bra 	$L__BB0_10;
	ld.param.u64 	%rd33, [_Z8calc_accPdS_S_i_param_2];
	ld.param.u64 	%rd30, [_Z8calc_accPdS_S_i_param_0];
	mul.lo.s32 	%r19, %r27, 3;
	cvta.to.global.u64 	%rd20, %rd30;
	mul.wide.u32 	%rd21, %r19, 8;
	add.s64 	%rd22, %rd20, %rd21;
	ld.global.f64 	%fd132, [%rd22];
	sub.f64 	%fd133, %fd132, %fd1;
	ld.global.f64 	%fd134, [%rd22+8];
	sub.f64 	%fd135, %fd134, %fd2;
	ld.global.f64 	%fd136, [%rd22+16];
	sub.f64 	%fd137, %fd136, %fd3;
	mul.f64 	%fd138, %fd135, %fd135;
	fma.rn.f64 	%fd139, %fd133, %fd133, %fd138;
	fma.rn.f64 	%fd140, %fd137, %fd137, %fd139;
	add.f64 	%fd141, %fd140, 0d358DEE7A4AD4B81F;
	cvta.to.global.u64 	%rd23, %rd33;
	mul.wide.u32 	%rd24, %r27, 8;
	add.s64 	%rd25, %rd23, %rd24;
	ld.global.f64 	%fd142, [%rd25];
	rsqrt.approx.f64 	%fd143, %fd141;
	mul.f64 	%fd144, %fd142, %fd143;
	div.rn.f64 	%fd145, %fd144, %fd141;
	fma.rn.f64 	%fd161, %fd133, %fd145, %fd161;
	fma.rn.f64 	%fd162, %fd135, %fd145, %fd162;
	fma.rn.f64 	%fd163, %fd137, %fd145, %fd163;
$L__BB0_10:
	ld.param.u64 	%rd31, [_Z8calc_accPdS_S_i_param_1];
	mov.u32 	%r20, %ntid.x;
	mov.u32 	%r21, %ctaid.x;
	mov.u32 	%r22, %tid.x;
	mad.lo.s32 	%r23, %r20, %r21, %r22;
	mul.lo.s32 	%r24, %r23, 3;
	cvta.to.global.u64 	%rd26, %rd31;
	mul.wide.s32 	%rd27, %r24, 8;
	add.s64 	%rd28, %rd26, %rd27;
	st.global.f64 	[%rd28], %fd161;
	st.global.f64 	[%rd28+8], %fd162;
	st.global.f64 	[%rd28+16], %fd163;
$L__BB0_11:
	ret;

}


// ===== COMPILED SASS (sm_100) =====

	.target	sm_100

	.elftype	@"ET_EXEC"


//--------------------- .note.nv.tkinfo           --------------------------
	.section	.note.nv.tkinfo,"",@"SHT_NOTE"
	.sectionflags	@"SHF_NOTE_NV_TKINFO"
	.tkinfo
        /*0018*/ 	.word	0x00000002
        /*0030*/ 	.string	""
        /*0030*/ 	.string	"ptxas"
        /*0030*/ 	.string	"Cuda compilation tools, release 13.0, V13.0.88"
        /*0030*/ 	.string	"Build cuda_13.0.r13.0/compiler.36424714_0"
        /*0030*/ 	.string	"-arch sm_100 -m 64 "



//--------------------- .note.nv.cuinfo           --------------------------
	.section	.note.nv.cuinfo,"",@"SHT_NOTE"
	.sectionflags	@"SHF_NOTE_NV_CUINFO"
        /*0018*/ 	.short	0x0002
        /*001a*/ 	.short	0x0064
        /*001c*/ 	.short	0x0082
	.zero		2


//--------------------- .nv.info                  --------------------------
	.section	.nv.info,"",@"SHT_CUDA_INFO"
	.align	4


	//----- nvinfo : EIATTR_REGCOUNT
	.align		4
        /*0000*/ 	.byte	0x04, 0x2f
        /*0002*/ 	.short	(.L_1 - .L_0)
	.align		4
.L_0:
        /*0004*/ 	.word	index@(_Z8calc_accPdS_S_i)
        /*0008*/ 	.word	0x00000034


	//----- nvinfo : EIATTR_FRAME_SIZE
	.align		4
.L_1:
        /*000c*/ 	.byte	0x04, 0x11
        /*000e*/ 	.short	(.L_3 - .L_2)
	.align		4
.L_2:
        /*0010*/ 	.word	index@($__internal_1_$__cuda_sm20_drsqrt_f64_slowpath_v2)
        /*0014*/ 	.word	0x00000000


	//----- nvinfo : EIATTR_FRAME_SIZE
	.align		4
.L_3:
        /*0018*/ 	.byte	0x04, 0x11
        /*001a*/ 	.short	(.L_5 - .L_4)
	.align		4
.L_4:
        /*001c*/ 	.word	index@($__internal_0_$__cuda_sm20_div_rn_f64_full)
        /*0020*/ 	.word	0x00000000


	//----- nvinfo : EIATTR_FRAME_SIZE
	.align		4
.L_5:
        /*0024*/ 	.byte	0x04, 0x11
        /*0026*/ 	.short	(.L_7 - .L_6)
	.align		4
.L_6:
        /*0028*/ 	.word	index@(_Z8calc_accPdS_S_i)
        /*002c*/ 	.word	0x00000000


	//----- nvinfo : EIATTR_MIN_STACK_SIZE
	.align		4
.L_7:
        /*0030*/ 	.byte	0x04, 0x12
        /*0032*/ 	.short	(.L_9 - .L_8)
	.align		4
.L_8:
        /*0034*/ 	.word	index@(_Z8calc_accPdS_S_i)
        /*0038*/ 	.word	0x00000000
.L_9:


//--------------------- .nv.compat                --------------------------
	.section	.nv.compat,"",@"SHT_CUDA_COMPAT_INFO"
	.align	4
        /*0000*/ 	.byte	0x02, 0x09, 0x00, 0x00, 0x02, 0x02, 0x01, 0x00, 0x02, 0x05, 0x05, 0x00, 0x03, 0x07, 0x01, 0x01
        /*0010*/ 	.byte	0x02, 0x03, 0x00, 0x00, 0x02, 0x06, 0x01, 0x00, 0x04, 0x0b, 0x08, 0x00, 0x01, 0x00, 0x00, 0x00
        /*0020*/ 	.byte	0x00, 0x00, 0x00, 0x00


//--------------------- .nv.info._Z8calc_accPdS_S_i --------------------------
	.section	.nv.info._Z8calc_accPdS_S_i,"",@"SHT_CUDA_INFO"
	.sectionflags	@""
	.align	4


	//----- nvinfo : EIATTR_CUDA_API_VERSION
	.align		4
        /*0000*/ 	.byte	0x04, 0x37
        /*0002*/ 	.short	(.L_11 - .L_10)
.L_10:
        /*0004*/ 	.word	0x00000082


	//----- nvinfo : EIATTR_KPARAM_INFO
	.align		4
.L_11:
        /*0008*/ 	.byte	0x04, 0x17
        /*000a*/ 	.short	(.L_13 - .L_12)
.L_12:
        /*000c*/ 	.word	0x00000000
        /*0010*/ 	.short	0x0003
        /*0012*/ 	.short	0x0018
        /*0014*/ 	.byte	0x00, 0xf0, 0x11, 0x00


	//----- nvinfo : EIATTR_KPARAM_INFO
	.align		4
.L_13:
        /*0018*/ 	.byte	0x04, 0x17
        /*001a*/ 	.short	(.L_15 - .L_14)
.L_14:
        /*001c*/ 	.word	0x00000000
        /*0020*/ 	.short	0x0002
        /*0022*/ 	.short	0x0010
        /*0024*/ 	.byte	0x00, 0xf5, 0x21, 0x00


	//----- nvinfo : EIATTR_KPARAM_INFO
	.align		4
.L_15:
        /*0028*/ 	.byte	0x04, 0x17
        /*002a*/ 	.short	(.L_17 - .L_16)
.L_16:
        /*002c*/ 	.word	0x00000000
        /*0030*/ 	.short	0x0001
        /*0032*/ 	.short	0x0008
        /*0034*/ 	.byte	0x00, 0xf5, 0x21, 0x00


	//----- nvinfo : EIATTR_KPARAM_INFO
	.align		4
.L_17:
        /*0038*/ 	.byte	0x04, 0x17
        /*003a*/ 	.short	(.L_19 - .L_18)
.L_18:
        /*003c*/ 	.word	0x00000000
        /*0040*/ 	.short	0x0000
        /*0042*/ 	.short	0x0000
        /*0044*/ 	.byte	0x00, 0xf5, 0x21, 0x00


	//----- nvinfo : EIATTR_SPARSE_MMA_MASK
	.align		4
.L_19:
        /*0048*/ 	.byte	0x03, 0x50
        /*004a*/ 	.short	0x0000


	//----- nvinfo : EIATTR_MAXREG_COUNT
	.align		4
        /*004c*/ 	.byte	0x03, 0x1b
        /*004e*/ 	.short	0x00ff


	//----- nvinfo : EIATTR_MERCURY_ISA_VERSION
	.align		4
        /*0050*/ 	.byte	0x03, 0x5f
        /*0052*/ 	.short	0x0101


	//----- nvinfo : EIATTR_VRC_CTA_INIT_COUNT
	.align		4
        /*0054*/ 	.byte	0x02, 0x4a
	.zero		1
	.zero		1


	//----- nvinfo : EIATTR_EXIT_INSTR_OFFSETS
	.align		4
        /*0058*/ 	.byte	0x04, 0x1c
        /*005a*/ 	.short	(.L_21 - .L_20)


	//   ....[0]....
.L_20:
        /*005c*/ 	.word	0x00000080


	//   ....[1]....
        /*0060*/ 	.word	0x00001f80


	//----- nvinfo : EIATTR_CRS_STACK_SIZE
	.align		4
.L_21:
        /*0064*/ 	.byte	0x04, 0x1e
        /*0066*/ 	.short	(.L_23 - .L_22)
.L_22:
        /*0068*/ 	.word	0x00000000


	//----- nvinfo : EIATTR_CBANK_PARAM_SIZE
	.align		4
.L_23:
        /*006c*/ 	.byte	0x03, 0x19
        /*006e*/ 	.short	0x001c


	//----- nvinfo : EIATTR_PARAM_CBANK
	.align		4
        /*0070*/ 	.byte	0x04, 0x0a
        /*0072*/ 	.short	(.L_25 - .L_24)
	.align		4
.L_24:
        /*0074*/ 	.word	index@(.nv.constant0._Z8calc_accPdS_S_i)
        /*0078*/ 	.short	0x0380
        /*007a*/ 	.short	0x001c


	//----- nvinfo : EIATTR_SW_WAR
	.align		4
.L_25:
        /*007c*/ 	.byte	0x04, 0x36
        /*007e*/ 	.short	(.L_27 - .L_26)
.L_26:
        /*0080*/ 	.word	0x00000008
.L_27:


//--------------------- .nv.callgraph             --------------------------
	.section	.nv.callgraph,"",@"SHT_CUDA_CALLGRAPH"
	.align	4
	.sectionentsize	8
	.align		4
        /*0000*/ 	.word	0x00000000
	.align		4
        /*0004*/ 	.word	0xffffffff
	.align		4
        /*0008*/ 	.word	0x00000000
	.align		4
        /*000c*/ 	.word	0xfffffffe
	.align		4
        /*0010*/ 	.word	0x00000000
	.align		4
        /*0014*/ 	.word	0xfffffffd
	.align		4
        /*0018*/ 	.word	0x00000000
	.align		4
        /*001c*/ 	.word	0xfffffffc


//--------------------- .text._Z8calc_accPdS_S_i  --------------------------
	.section	.text._Z8calc_accPdS_S_i,"ax",@progbits
	.align	128
        .global         _Z8calc_accPdS_S_i
        .type           _Z8calc_accPdS_S_i,@function
        .size           _Z8calc_accPdS_S_i,(.L_x_43 - _Z8calc_accPdS_S_i)
        .other          _Z8calc_accPdS_S_i,@"STO_CUDA_ENTRY STV_DEFAULT"
_Z8calc_accPdS_S_i:
.text._Z8calc_accPdS_S_i:
[----:B------:R-:W-:Y:S01]  /*0000*/  LDC R1, c[0x0][0x37c] ;  /* 0x0000df00ff017b82 */ /* 0x000fe20000000800 */
[----:B------:R-:W0:Y:S01]  /*0010*/  S2R R0, SR_TID.X ;  /* 0x0000000000007919 */ /* 0x000e220000002100 */
[----:B------:R-:W0:Y:S01]  /*0020*/  LDCU UR4, c[0x0][0x360] ;  /* 0x00006c00ff0477ac */ /* 0x000e220008000800 */
[----:B------:R-:W0:Y:S01]  /*0030*/  S2R R3, SR_CTAID.X ;  /* 0x0000000000037919 */ /* 0x000e220000002500 */
[----:B------:R-:W1:Y:S01]  /*0040*/  LDCU UR12, c[0x0][0x398] ;  /* 0x00007300ff0c77ac */ /* 0x000e620008000800 */
[----:B0-----:R-:W-:-:S03]  /*0050*/  IMAD R0, R3, UR4, R0 ;  /* 0x0000000403007c24 */ /* 0x001fc6000f8e0200 */
[----:B------:R-:W0:Y:S02]  /*0060*/  LDC.64 R2, c[0x0][0x380] ;  /* 0x0000e000ff027b82 */ /* 0x000e240000000a00 */
[----:B-1----:R-:W-:-:S13]  /*0070*/  ISETP.GE.AND P0, PT, R0, UR12, PT ;  /* 0x0000000c00007c0c */ /* 0x002fda000bf06270 */
[----:B------:R-:W-:Y:S05]  /*0080*/  @P0 EXIT ;  /* 0x000000000000094d */ /* 0x000fea0003800000 */
[----:B------:R-:W-:Y:S01]  /*0090*/  UISETP.GE.AND UP0, UPT, UR12, 0x1, UPT ;  /* 0x000000010c00788c */ /* 0x000fe2000bf06270 */
[----:B------:R-:W-:Y:S01]  /*00a0*/  IMAD R5, R0, 0x3, RZ ;  /* 0x0000000300057824 */ /* 0x000fe200078e02ff */
[----:B------:R-:W-:Y:S02]  /*00b0*/  CS2R R22, SRZ ;  /* 0x0000000000167805 */ /* 0x000fe4000001ff00 */
[----:B------:R-:W-:Y:S02]  /*00c0*/  CS2R R34, SRZ ;  /* 0x0000000000227805 */ /* 0x000fe4000001ff00 */
[----:B------:R-:W-:Y:S01]  /*00d0*/  CS2R R20, SRZ ;  /* 0x0000000000147805 */ /* 0x000fe2000001ff00 */
[----:B0-----:R-:W-:Y:S01]  /*00e0*/  IMAD.WIDE R2, R5, 0x8, R2 ;  /* 0x0000000805027825 */ /* 0x001fe200078e0202 */
[----:B------:R-:W0:Y:S01]  /*00f0*/  LDCU.64 UR10, c[0x0][0x358] ;  /* 0x00006b00ff0a77ac */ /* 0x000e220008000a00 */
[----:B------:R-:W-:Y:S05]  /*0100*/  BRA.U !UP0, `(.L_x_0) ;  /* 0x0000001d08747547 */ /* 0x000fea000b800000 */
[----:B0-----:R0:W5:Y:S04]  /*0110*/  LDG.E.64 R18, desc[UR10][R2.64] ;  /* 0x0000000a02127981 */ /* 0x001168000c1e1b00 */
[----:B------:R0:W5:Y:S04]  /*0120*/  LDG.E.64 R16, desc[UR10][R2.64+0x8] ;  /* 0x0000080a02107981 */ /* 0x000168000c1e1b00 */
[----:B------:R0:W5:Y:S01]  /*0130*/  LDG.E.64 R14, desc[UR10][R2.64+0x10] ;  /* 0x0000100a020e7981 */ /* 0x000162000c1e1b00 */
[----:B------:R-:W-:Y:S01]  /*0140*/  UISETP.GE.U32.AND UP0, UPT, UR12, 0x4, UPT ;  /* 0x000000040c00788c */ /* 0x000fe2000bf06070 */
[----:B------:R-:W-:Y:S01]  /*0150*/  IMAD.MOV.U32 R0, RZ, RZ, RZ ;  /* 0x000000ffff007224 */ /* 0x000fe200078e00ff */
[----:B------:R-:W-:-:S02]  /*0160*/  CS2R R20, SRZ ;  /* 0x0000000000147805 */ /* 0x000fc4000001ff00 */
[----:B------:R-:W-:Y:S02]  /*0170*/  CS2R R34, SRZ ;  /* 0x0000000000227805 */ /* 0x000fe4000001ff00 */
[----:B------:R-:W-:-:S03]  /*0180*/  CS2R R22, SRZ ;  /* 0x0000000000167805 */ /* 0x000fc6000001ff00 */
[----:B0-----:R-:W-:Y:S05]  /*0190*/  BRA.U !UP0, `(.L_x_1) ;  /* 0x0000001108247547 */ /* 0x001fea000b800000 */
[----:B------:R-:W0:Y:S01]  /*01a0*/  LDCU.64 UR6, c[0x0][0x380] ;  /* 0x00007000ff0677ac */ /* 0x000e220008000a00 */
[----:B------:R-:W-:Y:S01]  /*01b0*/  CS2R R20, SRZ ;  /* 0x0000000000147805 */ /* 0x000fe2000001ff00 */
[----:B------:R-:W1:Y:S01]  /*01c0*/  LDCU.64 UR4, c[0x0][0x390] ;  /* 0x00007200ff0477ac */ /* 0x000e620008000a00 */
[----:B------:R-:W-:-:S04]  /*01d0*/  ULOP3.LUT UR8, UR12, 0x7ffffffc, URZ, 0xc0, !UPT ;  /* 0x7ffffffc0c087892 */ /* 0x000fc8000f8ec0ff */
[----:B------:R-:W-:Y:S02]  /*01e0*/  UIADD3 UR9, UPT, UPT, -UR8, URZ, URZ ;  /* 0x000000ff08097290 */ /* 0x000fe4000fffe1ff */
[----:B------:R-:W-:Y:S01]  /*01f0*/  IMAD.U32 R0, RZ, RZ, UR8 ;  /* 0x00000008ff007e24 */ /* 0x000fe2000f8e00ff */
[----:B0-----:R-:W-:Y:S02]  /*0200*/  UIADD3 UR6, UP0, UPT, UR6, 0x30, URZ ;  /* 0x0000003006067890 */ /* 0x001fe4000ff1e0ff */
[----:B-1----:R-:W-:Y:S02]  /*0210*/  UIADD3 UR4, UP1, UPT, UR4, 0x10, URZ ;  /* 0x0000001004047890 */ /* 0x002fe4000ff3e0ff */
[----:B------:R-:W-:Y:S02]  /*0220*/  UIADD3.X UR7, UPT, UPT, URZ, UR7, URZ, UP0, !UPT ;  /* 0x00000007ff077290 */ /* 0x000fe400087fe4ff */
[----:B------:R-:W-:Y:S01]  /*0230*/  IMAD.U32 R12, RZ, RZ, UR6 ;  /* 0x00000006ff0c7e24 */ /* 0x000fe2000f8e00ff */
[----:B------:R-:W-:Y:S01]  /*0240*/  UIADD3.X UR5, UPT, UPT, URZ, UR5, URZ, UP1, !UPT ;  /* 0x00000005ff057290 */ /* 0x000fe20008ffe4ff */
[----:B------:R-:W-:-:S02]  /*0250*/  MOV R10, UR4 ;  /* 0x00000004000a7c02 */ /* 0x000fc40008000f00 */
[----:B------:R-:W-:-:S03]  /*0260*/  IMAD.U32 R13, RZ, RZ, UR7 ;  /* 0x00000007ff0d7e24 */ /* 0x000fc6000f8e00ff */
[----:B------:R-:W-:-:S07]  /*0270*/  IMAD.U32 R11, RZ, RZ, UR5 ;  /* 0x00000005ff0b7e24 */ /* 0x000fce000f8e00ff */
.L_x_18:
[----:B------:R-:W2:Y:S04]  /*0280*/  LDG.E.64 R24, desc[UR10][R12.64+-0x28] ;  /* 0xffffd80a0c187981 */ /* 0x000ea8000c1e1b00 */
[----:B------:R-:W3:Y:S04]  /*0290*/  LDG.E.64 R36, desc[UR10][R12.64+-0x30] ;  /* 0xffffd00a0c247981 */ /* 0x000ee8000c1e1b00 */
[----:B------:R-:W4:Y:S04]  /*02a0*/  LDG.E.64 R32, desc[UR10][R12.64+-0x20] ;  /* 0xffffe00a0c207981 */ /* 0x000f28000c1e1b00 */
[----:B-----5:R0:W5:Y:S01]  /*02b0*/  LDG.E.64 R28, desc[UR10][R10.64+-0x10] ;  /* 0xfffff00a0a1c7981 */ /* 0x020162000c1e1b00 */
[----:B------:R-:W-:Y:S01]  /*02c0*/  UMOV UR4, 0x4ad4b81f ;  /* 0x4ad4b81f00047882 */ /* 0x000fe20000000000 */
[----:B------:R-:W-:Y:S01]  /*02d0*/  UMOV UR5, 0x358dee7a ;  /* 0x358dee7a00057882 */ /* 0x000fe20000000000 */
[----:B------:R-:W-:Y:S01]  /*02e0*/  MOV R6, 0x0 ;  /* 0x0000000000067802 */ /* 0x000fe20000000f00 */
[----:B------:R-:W-:Y:S01]  /*02f0*/  IMAD.MOV.U32 R7, RZ, RZ, 0x3fd80000 ;  /* 0x3fd80000ff077424 */ /* 0x000fe200078e00ff */
[----:B------:R-:W-:Y:S01]  /*0300*/  BSSY.RECONVERGENT B0, `(.L_x_2) ;  /* 0x0000018000007945 */ /* 0x000fe20003800200 */
[----:B--2---:R-:W-:-:S02]  /*0310*/  DADD R24, -R16, R24 ;  /* 0x0000000010187229 */ /* 0x004fc40000000118 */
[----:B---3--:R-:W-:-:S06]  /*0320*/  DADD R36, -R18, R36 ;  /* 0x0000000012247229 */ /* 0x008fcc0000000124 */
[----:B------:R-:W-:Y:S02]  /*0330*/  DMUL R2, R24, R24 ;  /* 0x0000001818027228 */ /* 0x000fe40000000000 */
[----:B----4-:R-:W-:-:S06]  /*0340*/  DADD R32, -R14, R32 ;  /* 0x000000000e207229 */ /* 0x010fcc0000000120 */
[----:B------:R-:W-:-:S08]  /*0350*/  DFMA R2, R36, R36, R2 ;  /* 0x000000242402722b */ /* 0x000fd00000000002 */
[----:B------:R-:W-:-:S08]  /*0360*/  DFMA R2, R32, R32, R2 ;  /* 0x000000202002722b */ /* 0x000fd00000000002 */
[----:B------:R-:W-:Y:S01]  /*0370*/  DADD R26, R2, UR4 ;  /* 0x00000004021a7e29 */ /* 0x000fe20008000000 */
[----:B------:R-:W-:-:S05]  /*0380*/  IMAD.MOV.U32 R2, RZ, RZ, RZ ;  /* 0x000000ffff027224 */ /* 0x000fca00078e00ff */
[----:B------:R-:W1:Y:S04]  /*0390*/  MUFU.RSQ64H R3, R27 ;  /* 0x0000001b00037308 */ /* 0x000e680000001c00 */
[----:B------:R-:W-:-:S05]  /*03a0*/  VIADD R8, R27, 0xfff00000 ;  /* 0xfff000001b087836 */ /* 0x000fca0000000000 */
[----:B------:R-:W-:Y:S01]  /*03b0*/  ISETP.GE.U32.AND P0, PT, R8, 0x7fe00000, PT ;  /* 0x7fe000000800780c */ /* 0x000fe20003f06070 */
[----:B-1----:R-:W-:-:S08]  /*03c0*/  DMUL R4, R2, R2 ;  /* 0x0000000202047228 */ /* 0x002fd00000000000 */
[----:B------:R-:W-:-:S08]  /*03d0*/  DFMA R4, R26, -R4, 1 ;  /* 0x3ff000001a04742b */ /* 0x000fd00000000804 */
[----:B------:R-:W-:Y:S02]  /*03e0*/  DFMA R6, R4, R6, 0.5 ;  /* 0x3fe000000406742b */ /* 0x000fe40000000006 */
[----:B------:R-:W-:-:S08]  /*03f0*/  DMUL R4, R2, R4 ;  /* 0x0000000402047228 */ /* 0x000fd00000000000 */
[----:B------:R-:W-:Y:S01]  /*0400*/  DFMA R4, R6, R4, R2 ;  /* 0x000000040604722b */ /* 0x000fe20000000002 */
[----:B0-----:R-:W-:Y:S10]  /*0410*/  @!P0 BRA `(.L_x_3) ;  /* 0x0000000000188947 */ /* 0x001ff40003800000 */
[----:B------:R-:W-:Y:S01]  /*0420*/  IMAD.MOV.U32 R3, RZ, RZ, R26 ;  /* 0x000000ffff037224 */ /* 0x000fe200078e001a */
[----:B------:R-:W-:Y:S02]  /*0430*/  MOV R4, R27 ;  /* 0x0000001b00047202 */ /* 0x000fe40000000f00 */
[----:B------:R-:W-:-:S07]  /*0440*/  MOV R2, 0x460 ;  /* 0x0000046000027802 */ /* 0x000fce0000000f00 */
[----:B-----5:R-:W-:Y:S05]  /*0450*/  CALL.REL.NOINC `($__internal_1_$__cuda_sm20_drsqrt_f64_slowpath_v2) ;  /* 0x0000002000647944 */ /* 0x020fea0003c00000 */
[----:B------:R-:W-:Y:S02]  /*0460*/  IMAD.MOV.U32 R5, RZ, RZ, R4 ;  /* 0x000000ffff057224 */ /* 0x000fe400078e0004 */
[----:B------:R-:W-:-:S07]  /*0470*/  IMAD.MOV.U32 R4, RZ, RZ, R3 ;  /* 0x000000ffff047224 */ /* 0x000fce00078e0003 */
.L_x_3:
[----:B------:R-:W-:Y:S05]  /*0480*/  BSYNC.RECONVERGENT B0 ;  /* 0x0000000000007941 */ /* 0x000fea0003800200 */
.L_x_2:
[----:B------:R-:W0:Y:S01]  /*0490*/  MUFU.RCP64H R3, R27 ;  /* 0x0000001b00037308 */ /* 0x000e220000001800 */
[----:B------:R-:W-:Y:S01]  /*04a0*/  IMAD.MOV.U32 R2, RZ, RZ, 0x1 ;  /* 0x00000001ff027424 */ /* 0x000fe200078e00ff */
[----:B-----5:R-:W-:Y:S01]  /*04b0*/  DMUL R28, R28, R4 ;  /* 0x000000041c1c7228 */ /* 0x020fe20000000000 */
[----:B------:R-:W-:Y:S09]  /*04c0*/  BSSY.RECONVERGENT B0, `(.L_x_4) ;  /* 0x0000015000007945 */ /* 0x000ff20003800200 */
[----:B------:R-:W-:Y:S01]  /*04d0*/  FSETP.GEU.AND P1, PT, |R29|, 6.5827683646048100446e-37, PT ;  /* 0x036000001d00780b */ /* 0x000fe20003f2e200 */
[----:B0-----:R-:W-:-:S08]  /*04e0*/  DFMA R6, -R26, R2, 1 ;  /* 0x3ff000001a06742b */ /* 0x001fd00000000102 */
[----:B------:R-:W-:-:S08]  /*04f0*/  DFMA R6, R6, R6, R6 ;  /* 0x000000060606722b */ /* 0x000fd00000000006 */
[----:B------:R-:W-:-:S08]  /*0500*/  DFMA R6, R2, R6, R2 ;  /* 0x000000060206722b */ /* 0x000fd00000000002 */
[----:B------:R-:W-:-:S08]  /*0510*/  DFMA R2, -R26, R6, 1 ;  /* 0x3ff000001a02742b */ /* 0x000fd00000000106 */
[----:B------:R-:W-:-:S08]  /*0520*/  DFMA R2, R6, R2, R6 ;  /* 0x000000020602722b */ /* 0x000fd00000000006 */
[----:B------:R-:W-:-:S08]  /*0530*/  DMUL R4, R28, R2 ;  /* 0x000000021c047228 */ /* 0x000fd00000000000 */
[----:B------:R-:W-:-:S08]  /*0540*/  DFMA R6, -R26, R4, R28 ;  /* 0x000000041a06722b */ /* 0x000fd0000000011c */
[----:B------:R-:W-:-:S10]  /*0550*/  DFMA R4, R2, R6, R4 ;  /* 0x000000060204722b */ /* 0x000fd40000000004 */
[----:B------:R-:W-:-:S05]  /*0560*/  FFMA R2, RZ, R27, R5 ;  /* 0x0000001bff027223 */ /* 0x000fca0000000005 */
[----:B------:R-:W-:-:S13]  /*0570*/  FSETP.GT.AND P0, PT, |R2|, 1.469367938527859385e-39, PT ;  /* 0x001000000200780b */ /* 0x000fda0003f04200 */
[----:B------:R-:W-:Y:S05]  /*0580*/  @P0 BRA P1, `(.L_x_5) ;  /* 0x0000000000200947 */ /* 0x000fea0000800000 */
[----:B------:R-:W-:Y:S01]  /*0590*/  MOV R6, R28 ;  /* 0x0000001c00067202 */ /* 0x000fe20000000f00 */
[----:B------:R-:W-:Y:S01]  /*05a0*/  IMAD.MOV.U32 R5, RZ, RZ, R29 ;  /* 0x000000ffff057224 */ /* 0x000fe200078e001d */
[----:B------:R-:W-:Y:S01]  /*05b0*/  MOV R2, 0x5f0 ;  /* 0x000005f000027802 */ /* 0x000fe20000000f00 */
[----:B------:R-:W-:Y:S02]  /*05c0*/  IMAD.MOV.U32 R3, RZ, RZ, R26 ;  /* 0x000000ffff037224 */ /* 0x000fe400078e001a */
[----:B------:R-:W-:-:S07]  /*05d0*/  IMAD.MOV.U32 R4, RZ, RZ, R27 ;  /* 0x000000ffff047224 */ /* 0x000fce00078e001b */
[----:B------:R-:W-:Y:S05]  /*05e0*/  CALL.REL.NOINC `($__internal_0_$__cuda_sm20_div_rn_f64_full) ;  /* 0x0000001800687944 */ /* 0x000fea0003c00000 */
[----:B------:R-:W-:Y:S01]  /*05f0*/  MOV R5, R4 ;  /* 0x0000000400057202 */ /* 0x000fe20000000f00 */
[----:B------:R-:W-:-:S07]  /*0600*/  IMAD.MOV.U32 R4, RZ, RZ, R3 ;  /* 0x000000ffff047224 */ /* 0x000fce00078e0003 */
.L_x_5:
[----:B------:R-:W-:Y:S05]  /*0610*/  BSYNC.RECONVERGENT B0 ;  /* 0x0000000000007941 */ /* 0x000fea0003800200 */
.L_x_4:
[----:B------:R-:W2:Y:S04]  /*0620*/  LDG.E.64 R28, desc[UR10][R12.64+-0x10] ;  /* 0xfffff00a0c1c7981 */ /* 0x000ea8000c1e1b00 */
[----:B------:R-:W3:Y:S04]  /*0630*/  LDG.E.64 R26, desc[UR10][R12.64+-0x18] ;  /* 0xffffe80a0c1a7981 */ /* 0x000ee8000c1e1b00 */
[----:B------:R-:W4:Y:S04]  /*0640*/  LDG.E.64 R30, desc[UR10][R12.64+-0x8] ;  /* 0xfffff80a0c1e7981 */ /* 0x000f28000c1e1b00 */
[----:B------:R0:W5:Y:S01]  /*0650*/  LDG.E.64 R40, desc[UR10][R10.64+-0x8] ;  /* 0xfffff80a0a287981 */ /* 0x000162000c1e1b00 */
[----:B------:R-:W-:Y:S01]  /*0660*/  UMOV UR4, 0x4ad4b81f ;  /* 0x4ad4b81f00047882 */ /* 0x000fe20000000000 */
[----:B------:R-:W-:Y:S01]  /*0670*/  UMOV UR5, 0x358dee7a ;  /* 0x358dee7a00057882 */ /* 0x000fe20000000000 */
[-C--:B------:R-:W-:Y:S01]  /*0680*/  DFMA R36, R36, R4.reuse, R22 ;  /* 0x000000042424722b */ /* 0x080fe20000000016 */
[----:B------:R-:W-:Y:S01]  /*0690*/  IMAD.MOV.U32 R6, RZ, RZ, 0x0 ;  /* 0x00000000ff067424 */ /* 0x000fe200078e00ff */
[----:B------:R-:W-:Y:S01]  /*06a0*/  MOV R7, 0x3fd80000 ;  /* 0x3fd8000000077802 */ /* 0x000fe20000000f00 */
[----:B------:R-:W-:Y:S01]  /*06b0*/  BSSY.RECONVERGENT B0, `(.L_x_6) ;  /* 0x000001a000007945 */ /* 0x000fe20003800200 */
[----:B------:R-:W-:-:S02]  /*06c0*/  DFMA R34, R24, R4, R34 ;  /* 0x000000041822722b */ /* 0x000fc40000000022 */
[----:B------:R-:W-:Y:S02]  /*06d0*/  DFMA R32, R32, R4, R20 ;  /* 0x000000042020722b */ /* 0x000fe40000000014 */
[----:B--2---:R-:W-:Y:S02]  /*06e0*/  DADD R28, -R16, R28 ;  /* 0x00000000101c7229 */ /* 0x004fe4000000011c */
        /* <DEDUP_REMOVED lines=17> */
[----:B------:R-:W-:Y:S01]  /*0800*/  MOV R2, 0x830 ;  /* 0x0000083000027802 */ /* 0x000fe20000000f00 */
[----:B------:R-:W-:-:S07]  /*0810*/  IMAD.MOV.U32 R4, RZ, RZ, R39 ;  /* 0x000000ffff047224 */ /* 0x000fce00078e0027 */
[----:B-----5:R-:W-:Y:S05]  /*0820*/  CALL.REL.NOINC `($__internal_1_$__cuda_sm20_drsqrt_f64_slowpath_v2) ;  /* 0x0000001c00707944 */ /* 0x020fea0003c00000 */
[----:B------:R-:W-:Y:S01]  /*0830*/  MOV R2, R3 ;  /* 0x0000000300027202 */ /* 0x000fe20000000f00 */
[----:B------:R-:W-:-:S07]  /*0840*/  IMAD.MOV.U32 R3, RZ, RZ, R4 ;  /* 0x000000ffff037224 */ /* 0x000fce00078e0004 */
.L_x_7:
[----:B------:R-:W-:Y:S05]  /*0850*/  BSYNC.RECONVERGENT B0 ;  /* 0x0000000000007941 */ /* 0x000fea0003800200 */
.L_x_6:
        /* <DEDUP_REMOVED lines=16> */
[----:B------:R-:W-:Y:S01]  /*0960*/  IMAD.MOV.U32 R6, RZ, RZ, R40 ;  /* 0x000000ffff067224 */ /* 0x000fe200078e0028 */
[----:B------:R-:W-:Y:S01]  /*0970*/  MOV R5, R41 ;  /* 0x0000002900057202 */ /* 0x000fe20000000f00 */
[----:B------:R-:W-:Y:S01]  /*0980*/  IMAD.MOV.U32 R3, RZ, RZ, R38 ;  /* 0x000000ffff037224 */ /* 0x000fe200078e0026 */
[----:B------:R-:W-:Y:S01]  /*0990*/  MOV R2, 0x9c0 ;  /* 0x000009c000027802 */ /* 0x000fe20000000f00 */
[----:B------:R-:W-:-:S07]  /*09a0*/  IMAD.MOV.U32 R4, RZ, RZ, R39 ;  /* 0x000000ffff047224 */ /* 0x000fce00078e0027 */
[----:B------:R-:W-:Y:S05]  /*09b0*/  CALL.REL.NOINC `($__internal_0_$__cuda_sm20_div_rn_f64_full) ;  /* 0x0000001400747944 */ /* 0x000fea0003c00000 */
[----:B------:R-:W-:Y:S01]  /*09c0*/  IMAD.MOV.U32 R5, RZ, RZ, R4 ;  /* 0x000000ffff057224 */ /* 0x000fe200078e0004 */
[----:B------:R-:W-:-:S07]  /*09d0*/  MOV R4, R3 ;  /* 0x0000000300047202 */ /* 0x000fce0000000f00 */
.L_x_9:
[----:B------:R-:W-:Y:S05]  /*09e0*/  BSYNC.RECONVERGENT B0 ;  /* 0x0000000000007941 */ /* 0x000fea0003800200 */
.L_x_8:
        /* <DEDUP_REMOVED lines=8> */
[----:B------:R-:W-:Y:S01]  /*0a70*/  BSSY.RECONVERGENT B0, `(.L_x_10) ;  /* 0x000001b000007945 */ /* 0x000fe20003800200 */
[----:B------:R-:W-:Y:S01]  /*0a80*/  IMAD.MOV.U32 R7, RZ, RZ, 0x3fd80000 ;  /* 0x3fd80000ff077424 */ /* 0x000fe200078e00ff */
        /* <DEDUP_REMOVED lines=11> */
[----:B------:R-:W-:-:S04]  /*0b40*/  IADD3 R34, PT, PT, R39, -0x100000, RZ ;  /* 0xfff0000027227810 */ /* 0x000fc80007ffe0ff */
        /* <DEDUP_REMOVED lines=11> */
[----:B------:R-:W-:Y:S01]  /*0c00*/  IMAD.MOV.U32 R2, RZ, RZ, R3 ;  /* 0x000000ffff027224 */ /* 0x000fe200078e0003 */
[----:B------:R-:W-:-:S07]  /*0c10*/  MOV R3, R4 ;  /* 0x0000000400037202 */ /* 0x000fce0000000f00 */
.L_x_11:
[----:B------:R-:W-:Y:S05]  /*0c20*/  BSYNC.RECONVERGENT B0 ;  /* 0x0000000000007941 */ /* 0x000fea0003800200 */
.L_x_10:
        /* <DEDUP_REMOVED lines=22> */
[----:B------:R-:W-:Y:S02]  /*0d90*/  IMAD.MOV.U32 R5, RZ, RZ, R4 ;  /* 0x000000ffff057224 */ /* 0x000fe400078e0004 */
[----:B------:R-:W-:-:S07]  /*0da0*/  IMAD.MOV.U32 R4, RZ, RZ, R3 ;  /* 0x000000ffff047224 */ /* 0x000fce00078e0003 */
.L_x_13:
[----:B------:R-:W-:Y:S05]  /*0db0*/  BSYNC.RECONVERGENT B0 ;  /* 0x0000000000007941 */ /* 0x000fea0003800200 */
.L_x_12:
        /* <DEDUP_REMOVED lines=19> */
[----:B------:R-:W-:-:S05]  /*0ef0*/  MOV R2, RZ ;  /* 0x000000ff00027202 */ /* 0x000fca0000000f00 */
        /* <DEDUP_REMOVED lines=9> */
[----:B------:R-:W-:Y:S01]  /*0f90*/  MOV R3, R38 ;  /* 0x0000002600037202 */ /* 0x000fe20000000f00 */
[----:B------:R-:W-:Y:S01]  /*0fa0*/  IMAD.MOV.U32 R4, RZ, RZ, R39 ;  /* 0x000000ffff047224 */ /* 0x000fe200078e0027 */
[----:B------:R-:W-:-:S07]  /*0fb0*/  MOV R2, 0xfd0 ;  /* 0x00000fd000027802 */ /* 0x000fce0000000f00 */
[----:B-----5:R-:W-:Y:S05]  /*0fc0*/  CALL.REL.NOINC `($__internal_1_$__cuda_sm20_drsqrt_f64_slowpath_v2) ;  /* 0x0000001400887944 */ /* 0x020fea0003c00000 */
[----:B------:R-:W-:Y:S02]  /*0fd0*/  IMAD.MOV.U32 R2, RZ, RZ, R3 ;  /* 0x000000ffff027224 */ /* 0x000fe400078e0003 */
[----:B------:R-:W-:-:S07]  /*0fe0*/  IMAD.MOV.U32 R3, RZ, RZ, R4 ;  /* 0x000000ffff037224 */ /* 0x000fce00078e0004 */
.L_x_15:
[----:B------:R-:W-:Y:S05]  /*0ff0*/  BSYNC.RECONVERGENT B0 ;  /* 0x0000000000007941 */ /* 0x000fea0003800200 */
.L_x_14:
[----:B------:R-:W0:Y:S01]  /*1000*/  MUFU.RCP64H R5, R39 ;  /* 0x0000002700057308 */ /* 0x000e220000001800 */
[----:B------:R-:W-:Y:S01]  /*1010*/  MOV R4, 0x1 ;  /* 0x0000000100047802 */ /* 0x000fe20000000f00 */
        /* <DEDUP_REMOVED lines=22> */
.L_x_17:
[----:B------:R-:W-:Y:S05]  /*1180*/  BSYNC.RECONVERGENT B0 ;  /* 0x0000000000007941 */ /* 0x000fea0003800200 */
.L_x_16:
[----:B------:R-:W-:Y:S01]  /*1190*/  UIADD3 UR9, UPT, UPT, UR9, 0x4, URZ ;  /* 0x0000000409097890 */ /* 0x000fe2000fffe0ff */
[----:B------:R-:W-:Y:S01]  /*11a0*/  IADD3 R12, P0, PT, R12, 0x60, RZ ;  /* 0x000000600c0c7810 */ /* 0x000fe20007f1e0ff */
[-C--:B------:R-:W-:Y:S01]  /*11b0*/  DFMA R22, R34, R4.reuse, R22 ;  /* 0x000000042216722b */ /* 0x080fe20000000016 */
[----:B------:R-:W-:Y:S01]  /*11c0*/  IADD3 R10, P1, PT, R10, 0x20, RZ ;  /* 0x000000200a0a7810 */ /* 0x000fe20007f3e0ff */
[----:B------:R-:W-:Y:S01]  /*11d0*/  UISETP.NE.AND UP0, UPT, UR9, URZ, UPT ;  /* 0x000000ff0900728c */ /* 0x000fe2000bf05270 */
[-C--:B------:R-:W-:Y:S01]  /*11e0*/  DFMA R34, R32, R4.reuse, R28 ;  /* 0x000000042022722b */ /* 0x080fe2000000001c */
[----:B------:R-:W-:Y:S01]  /*11f0*/  IMAD.X R13, RZ, RZ, R13, P0 ;  /* 0x000000ffff0d7224 */ /* 0x000fe200000e060d */
[----:B------:R-:W-:Y:S01]  /*1200*/  DFMA R20, R36, R4, R30 ;  /* 0x000000042414722b */ /* 0x000fe2000000001e */
[----:B------:R-:W-:-:S05]  /*1210*/  IADD3.X R11, PT, PT, RZ, R11, RZ, P1, !PT ;  /* 0x0000000bff0b7210 */ /* 0x000fca0000ffe4ff */
[----:B------:R-:W-:Y:S05]  /*1220*/  BRA.U UP0, `(.L_x_18) ;  /* 0xfffffff100147547 */ /* 0x000fea000b83ffff */
.L_x_1:
[----:B------:R-:W0:Y:S02]  /*1230*/  LDCU UR4, c[0x0][0x398] ;  /* 0x00007300ff0477ac */ /* 0x000e240008000800 */
[----:B0-----:R-:W-:-:S09]  /*1240*/  ULOP3.LUT UP0, UR4, UR4, 0x3, URZ, 0xc0, !UPT ;  /* 0x0000000304047892 */ /* 0x001fd2000f80c0ff */
[----:B------:R-:W-:Y:S05]  /*1250*/  BRA.U !UP0, `(.L_x_0) ;  /* 0x0000000d08207547 */ /* 0x000fea000b800000 */
[----:B------:R-:W-:-:S09]  /*1260*/  UISETP.NE.AND UP0, UPT, UR4, 0x1, UPT ;  /* 0x000000010400788c */ /* 0x000fd2000bf05270 */
[----:B------:R-:W-:Y:S05]  /*1270*/  BRA.U !UP0, `(.L_x_19) ;  /* 0x0000000908007547 */ /* 0x000fea000b800000 */
[----:B------:R-:W0:Y:S01]  /*1280*/  LDC.64 R12, c[0x0][0x380] ;  /* 0x0000e000ff0c7b82 */ /* 0x000e220000000a00 */
[----:B------:R-:W-:-:S07]  /*1290*/  IMAD R3, R0, 0x3, RZ ;  /* 0x0000000300037824 */ /* 0x000fce00078e02ff */
[----:B------:R-:W1:Y:S01]  /*12a0*/  LDC.64 R10, c[0x0][0x390] ;  /* 0x0000e400ff0a7b82 */ /* 0x000e620000000a00 */
[----:B0-----:R-:W-:-:S05]  /*12b0*/  IMAD.WIDE.U32 R12, R3, 0x8, R12 ;  /* 0x00000008030c7825 */ /* 0x001fca00078e000c */
[----:B------:R-:W2:Y:S04]  /*12c0*/  LDG.E.64 R28, desc[UR10][R12.64+0x8] ;  /* 0x0000080a0c1c7981 */ /* 0x000ea8000c1e1b00 */
[----:B------:R-:W3:Y:S04]  /*12d0*/  LDG.E.64 R30, desc[UR10][R12.64] ;  /* 0x0000000a0c1e7981 */ /* 0x000ee8000c1e1b00 */
[----:B------:R-:W4:Y:S01]  /*12e0*/  LDG.E.64 R26, desc[UR10][R12.64+0x10] ;  /* 0x0000100a0c1a7981 */ /* 0x000f22000c1e1b00 */
[----:B-1----:R-:W-:-:S05]  /*12f0*/  IMAD.WIDE.U32 R10, R0, 0x8, R10 ;  /* 0x00000008000a7825 */ /* 0x002fca00078e000a */
[----:B------:R0:W5:Y:S01]  /*1300*/  LDG.E.64 R32, desc[UR10][R10.64] ;  /* 0x0000000a0a207981 */ /* 0x000162000c1e1b00 */
[----:B------:R-:W-:Y:S01]  /*1310*/  UMOV UR4, 0x4ad4b81f ;  /* 0x4ad4b81f00047882 */ /* 0x000fe20000000000 */
[----:B------:R-:W-:Y:S01]  /*1320*/  UMOV UR5, 0x358dee7a ;  /* 0x358dee7a00057882 */ /* 0x000fe20000000000 */
[----:B------:R-:W-:Y:S01]  /*1330*/  IMAD.MOV.U32 R6, RZ, RZ, 0x0 ;  /* 0x00000000ff067424 */ /* 0x000fe200078e00ff */
[----:B------:R-:W-:Y:S01]  /*1340*/  BSSY.RECONVERGENT B0, `(.L_x_20) ;  /* 0x0000019000007945 */ /* 0x000fe20003800200 */
[----:B------:R-:W-:Y:S01]  /*1350*/  IMAD.MOV.U32 R7, RZ, RZ, 0x3fd80000 ;  /* 0x3fd80000ff077424 */ /* 0x000fe200078e00ff */
[----:B--2--5:R-:W-:Y:S02]  /*1360*/  DADD R28, -R16, R28 ;  /* 0x00000000101c7229 */ /* 0x024fe4000000011c */
        /* <DEDUP_REMOVED lines=19> */
[----:B------:R-:W-:Y:S05]  /*14a0*/  CALL.REL.NOINC `($__internal_1_$__cuda_sm20_drsqrt_f64_slowpath_v2) ;  /* 0x0000001000507944 */ /* 0x000fea0003c00000 */
[----:B------:R-:W-:Y:S01]  /*14b0*/  MOV R5, R4 ;  /* 0x0000000400057202 */ /* 0x000fe20000000f00 */
[----:B------:R-:W-:-:S07]  /*14c0*/  IMAD.MOV.U32 R4, RZ, RZ, R3 ;  /* 0x000000ffff047224 */ /* 0x000fce00078e0003 */
.L_x_21:
[----:B------:R-:W-:Y:S05]  /*14d0*/  BSYNC.RECONVERGENT B0 ;  /* 0x0000000000007941 */ /* 0x000fea0003800200 */
.L_x_20:
[----:B------:R-:W0:Y:S01]  /*14e0*/  MUFU.RCP64H R3, R25 ;  /* 0x0000001900037308 */ /* 0x000e220000001800 */
[----:B------:R-:W-:Y:S01]  /*14f0*/  IMAD.MOV.U32 R2, RZ, RZ, 0x1 ;  /* 0x00000001ff027424 */ /* 0x000fe200078e00ff */
[----:B------:R-:W-:Y:S01]  /*1500*/  DMUL R32, R32, R4 ;  /* 0x0000000420207228 */ /* 0x000fe20000000000 */
        /* <DEDUP_REMOVED lines=15> */
[----:B------:R-:W-:Y:S01]  /*1600*/  MOV R4, R25 ;  /* 0x0000001900047202 */ /* 0x000fe20000000f00 */
[----:B------:R-:W-:Y:S01]  /*1610*/  IMAD.MOV.U32 R3, RZ, RZ, R24 ;  /* 0x000000ffff037224 */ /* 0x000fe200078e0018 */
[----:B------:R-:W-:-:S07]  /*1620*/  MOV R2, 0x1640 ;  /* 0x0000164000027802 */ /* 0x000fce0000000f00 */
[----:B------:R-:W-:Y:S05]  /*1630*/  CALL.REL.NOINC `($__internal_0_$__cuda_sm20_div_rn_f64_full) ;  /* 0x0000000800547944 */ /* 0x000fea0003c00000 */
[----:B------:R-:W-:Y:S02]  /*1640*/  IMAD.MOV.U32 R5, RZ, RZ, R4 ;  /* 0x000000ffff057224 */ /* 0x000fe400078e0004 */
[----:B------:R-:W-:-:S07]  /*1650*/  IMAD.MOV.U32 R4, RZ, RZ, R3 ;  /* 0x000000ffff047224 */ /* 0x000fce00078e0003 */
.L_x_23:
[----:B------:R-:W-:Y:S05]  /*1660*/  BSYNC.RECONVERGENT B0 ;  /* 0x0000000000007941 */ /* 0x000fea0003800200 */
.L_x_22:
[----:B------:R-:W2:Y:S04]  /*1670*/  LDG.E.64 R2, desc[UR10][R12.64+0x20] ;  /* 0x0000200a0c027981 */ /* 0x000ea8000c1e1b00 */
[----:B------:R-:W3:Y:S04]  /*1680*/  LDG.E.64 R24, desc[UR10][R12.64+0x18] ;  /* 0x0000180a0c187981 */ /* 0x000ee8000c1e1b00 */
[----:B------:R2:W4:Y:S04]  /*1690*/  LDG.E.64 R6, desc[UR10][R12.64+0x28] ;  /* 0x0000280a0c067981 */ /* 0x000528000c1e1b00 */
[----:B------:R4:W5:Y:S01]  /*16a0*/  LDG.E.64 R36, desc[UR10][R10.64+0x8] ;  /* 0x0000080a0a247981 */ /* 0x000962000c1e1b00 */
[----:B------:R-:W-:Y:S01]  /*16b0*/  UMOV UR4, 0x4ad4b81f ;  /* 0x4ad4b81f00047882 */ /* 0x000fe20000000000 */
[----:B------:R-:W-:Y:S01]  /*16c0*/  UMOV UR5, 0x358dee7a ;  /* 0x358dee7a00057882 */ /* 0x000fe20000000000 */
[-C--:B------:R-:W-:Y:S01]  /*16d0*/  DFMA R22, R30, R4.reuse, R22 ;  /* 0x000000041e16722b */ /* 0x080fe20000000016 */
        /* <DEDUP_REMOVED lines=11> */
[----:B------:R-:W0:Y:S04]  /*1790*/  MUFU.RSQ64H R3, R33 ;  /* 0x0000002100037308 */ /* 0x000e280000001c00 */
[----:B------:R-:W-:-:S04]  /*17a0*/  IADD3 R30, PT, PT, R33, -0x100000, RZ ;  /* 0xfff00000211e7810 */ /* 0x000fc80007ffe0ff */
[----:B------:R-:W-:Y:S01]  /*17b0*/  ISETP.GE.U32.AND P0, PT, R30, 0x7fe00000, PT ;  /* 0x7fe000001e00780c */ /* 0x000fe20003f06070 */
[----:B0-----:R-:W-:-:S08]  /*17c0*/  DMUL R6, R2, R2 ;  /* 0x0000000202067228 */ /* 0x001fd00000000000 */
[----:B------:R-:W-:Y:S01]  /*17d0*/  DFMA R8, R32, -R6, 1 ;  /* 0x3ff000002008742b */ /* 0x000fe20000000806 */
[----:B------:R-:W-:Y:S02]  /*17e0*/  IMAD.MOV.U32 R6, RZ, RZ, 0x0 ;  /* 0x00000000ff067424 */ /* 0x000fe400078e00ff */
[----:B------:R-:W-:-:S06]  /*17f0*/  IMAD.MOV.U32 R7, RZ, RZ, 0x3fd80000 ;  /* 0x3fd80000ff077424 */ /* 0x000fcc00078e00ff */
[----:B------:R-:W-:Y:S02]  /*1800*/  DFMA R6, R8, R6, 0.5 ;  /* 0x3fe000000806742b */ /* 0x000fe40000000006 */
[----:B------:R-:W-:-:S08]  /*1810*/  DMUL R8, R2, R8 ;  /* 0x0000000802087228 */ /* 0x000fd00000000000 */
[----:B------:R-:W-:Y:S01]  /*1820*/  DFMA R2, R6, R8, R2 ;  /* 0x000000080602722b */ /* 0x000fe20000000002 */
[----:B------:R-:W-:Y:S10]  /*1830*/  @!P0 BRA `(.L_x_25) ;  /* 0x0000000000188947 */ /* 0x000ff40003800000 */
[----:B------:R-:W-:Y:S01]  /*1840*/  IMAD.MOV.U32 R3, RZ, RZ, R32 ;  /* 0x000000ffff037224 */ /* 0x000fe200078e0020 */
[----:B------:R-:W-:Y:S01]  /*1850*/  MOV R2, 0x1880 ;  /* 0x0000188000027802 */ /* 0x000fe20000000f00 */
[----:B------:R-:W-:-:S07]  /*1860*/  IMAD.MOV.U32 R4, RZ, RZ, R33 ;  /* 0x000000ffff047224 */ /* 0x000fce00078e0021 */
[----:B-----5:R-:W-:Y:S05]  /*1870*/  CALL.REL.NOINC `($__internal_1_$__cuda_sm20_drsqrt_f64_slowpath_v2) ;  /* 0x0000000c005c7944 */ /* 0x020fea0003c00000 */
[----:B------:R-:W-:Y:S01]  /*1880*/  MOV R2, R3 ;  /* 0x0000000300027202 */ /* 0x000fe20000000f00 */
[----:B------:R-:W-:-:S07]  /*1890*/  IMAD.MOV.U32 R3, RZ, RZ, R4 ;  /* 0x000000ffff037224 */ /* 0x000fce00078e0004 */
.L_x_25:
[----:B------:R-:W-:Y:S05]  /*18a0*/  BSYNC.RECONVERGENT B0 ;  /* 0x0000000000007941 */ /* 0x000fea0003800200 */
.L_x_24:
        /* <DEDUP_REMOVED lines=24> */
.L_x_27:
[----:B------:R-:W-:Y:S05]  /*1a30*/  BSYNC.RECONVERGENT B0 ;  /* 0x0000000000007941 */ /* 0x000fea0003800200 */
.L_x_26:
[-C--:B------:R-:W-:Y:S01]  /*1a40*/  DFMA R22, R24, R4.reuse, R22 ;  /* 0x000000041816722b */ /* 0x080fe20000000016 */
[----:B------:R-:W-:Y:S01]  /*1a50*/  IADD3 R0, PT, PT, R0, 0x2, RZ ;  /* 0x0000000200007810 */ /* 0x000fe20007ffe0ff */
[-C--:B------:R-:W-:Y:S02]  /*1a60*/  DFMA R34, R12, R4.reuse, R34 ;  /* 0x000000040c22722b */ /* 0x080fe40000000022 */
[----:B------:R-:W-:-:S11]  /*1a70*/  DFMA R20, R10, R4, R20 ;  /* 0x000000040a14722b */ /* 0x000fd60000000014 */
.L_x_19:
[----:B------:R-:W0:Y:S02]  /*1a80*/  LDCU UR4, c[0x0][0x398] ;  /* 0x00007300ff0477ac */ /* 0x000e240008000800 */
[----:B0-----:R-:W-:-:S04]  /*1a90*/  ULOP3.LUT UR4, UR4, 0x1, URZ, 0xc0, !UPT ;  /* 0x0000000104047892 */ /* 0x001fc8000f8ec0ff */
[----:B------:R-:W-:-:S09]  /*1aa0*/  UISETP.NE.U32.AND UP0, UPT, UR4, 0x1, UPT ;  /* 0x000000010400788c */ /* 0x000fd2000bf05070 */
[----:B------:R-:W-:Y:S05]  /*1ab0*/  BRA.U UP0, `(.L_x_0) ;  /* 0x0000000500087547 */ /* 0x000fea000b800000 */
[----:B------:R-:W0:Y:S01]  /*1ac0*/  LDC.64 R2, c[0x0][0x380] ;  /* 0x0000e000ff027b82 */ /* 0x000e220000000a00 */
[----:B------:R-:W-:-:S07]  /*1ad0*/  IMAD R5, R0, 0x3, RZ ;  /* 0x0000000300057824 */ /* 0x000fce00078e02ff */
[----:B------:R-:W1:Y:S01]  /*1ae0*/  LDC.64 R10, c[0x0][0x390] ;  /* 0x0000e400ff0a7b82 */ /* 0x000e620000000a00 */
[----:B0-----:R-:W-:-:S05]  /*1af0*/  IMAD.WIDE.U32 R2, R5, 0x8, R2 ;  /* 0x0000000805027825 */ /* 0x001fca00078e0002 */
[----:B------:R-:W2:Y:S04]  /*1b00*/  LDG.E.64 R6, desc[UR10][R2.64+0x8] ;  /* 0x0000080a02067981 */ /* 0x000ea8000c1e1b00 */
[----:B------:R-:W3:Y:S04]  /*1b10*/  LDG.E.64 R4, desc[UR10][R2.64] ;  /* 0x0000000a02047981 */ /* 0x000ee8000c1e1b00 */
[----:B------:R0:W4:Y:S01]  /*1b20*/  LDG.E.64 R8, desc[UR10][R2.64+0x10] ;  /* 0x0000100a02087981 */ /* 0x000122000c1e1b00 */
[----:B-1----:R-:W-:-:S06]  /*1b30*/  IMAD.WIDE.U32 R10, R0, 0x8, R10 ;  /* 0x00000008000a7825 */ /* 0x002fcc00078e000a */
[----:B------:R-:W5:Y:S01]  /*1b40*/  LDG.E.64 R10, desc[UR10][R10.64] ;  /* 0x0000000a0a0a7981 */ /* 0x000f62000c1e1b00 */
[----:B------:R-:W-:Y:S01]  /*1b50*/  UMOV UR4, 0x4ad4b81f ;  /* 0x4ad4b81f00047882 */ /* 0x000fe20000000000 */
[----:B------:R-:W-:Y:S01]  /*1b60*/  UMOV UR5, 0x358dee7a ;  /* 0x358dee7a00057882 */ /* 0x000fe20000000000 */
[----:B0-----:R-:W-:Y:S01]  /*1b70*/  IMAD.MOV.U32 R2, RZ, RZ, RZ ;  /* 0x000000ffff027224 */ /* 0x001fe200078e00ff */
[----:B------:R-:W-:Y:S01]  /*1b80*/  BSSY.RECONVERGENT B0, `(.L_x_28) ;  /* 0x0000019000007945 */ /* 0x000fe20003800200 */
[----:B--2--5:R-:W-:Y:S01]  /*1b90*/  DADD R16, -R16, R6 ;  /* 0x0000000010107229 */ /* 0x024fe20000000106 */
[----:B------:R-:W-:Y:S01]  /*1ba0*/  IMAD.MOV.U32 R6, RZ, RZ, 0x0 ;  /* 0x00000000ff067424 */ /* 0x000fe200078e00ff */
[----:B------:R-:W-:Y:S01]  /*1bb0*/  MOV R7, 0x3fd80000 ;  /* 0x3fd8000000077802 */ /* 0x000fe20000000f00 */
[----:B---3--:R-:W-:-:S05]  /*1bc0*/  DADD R18, -R18, R4 ;  /* 0x0000000012127229 */ /* 0x008fca0000000104 */
[----:B------:R-:W-:Y:S02]  /*1bd0*/  DMUL R4, R16, R16 ;  /* 0x0000001010047228 */ /* 0x000fe40000000000 */
[----:B----4-:R-:W-:-:S06]  /*1be0*/  DADD R14, -R14, R8 ;  /* 0x000000000e0e7229 */ /* 0x010fcc0000000108 */
[----:B------:R-:W-:-:S08]  /*1bf0*/  DFMA R4, R18, R18, R4 ;  /* 0x000000121204722b */ /* 0x000fd00000000004 */
[----:B------:R-:W-:-:S08]  /*1c00*/  DFMA R4, R14, R14, R4 ;  /* 0x0000000e0e04722b */ /* 0x000fd00000000004 */
[----:B------:R-:W-:-:S06]  /*1c10*/  DADD R12, R4, UR4 ;  /* 0x00000004040c7e29 */ /* 0x000fcc0008000000 */
[----:B------:R-:W0:Y:S04]  /*1c20*/  MUFU.RSQ64H R3, R13 ;  /* 0x0000000d00037308 */ /* 0x000e280000001c00 */
[----:B------:R-:W-:-:S05]  /*1c30*/  VIADD R0, R13, 0xfff00000 ;  /* 0xfff000000d007836 */ /* 0x000fca0000000000 */
[----:B------:R-:W-:Y:S01]  /*1c40*/  ISETP.GE.U32.AND P0, PT, R0, 0x7fe00000, PT ;  /* 0x7fe000000000780c */ /* 0x000fe20003f06070 */
[----:B0-----:R-:W-:-:S08]  /*1c50*/  DMUL R4, R2, R2 ;  /* 0x0000000202047228 */ /* 0x001fd00000000000 */
[----:B------:R-:W-:-:S08]  /*1c60*/  DFMA R4, R12, -R4, 1 ;  /* 0x3ff000000c04742b */ /* 0x000fd00000000804 */
[----:B------:R-:W-:Y:S02]  /*1c70*/  DFMA R6, R4, R6, 0.5 ;  /* 0x3fe000000406742b */ /* 0x000fe40000000006 */
[----:B------:R-:W-:-:S08]  /*1c80*/  DMUL R4, R2, R4 ;  /* 0x0000000402047228 */ /* 0x000fd00000000000 */
[----:B------:R-:W-:Y:S01]  /*1c90*/  DFMA R4, R6, R4, R2 ;  /* 0x000000040604722b */ /* 0x000fe20000000002 */
[----:B------:R-:W-:Y:S10]  /*1ca0*/  @!P0 BRA `(.L_x_29) ;  /* 0x0000000000188947 */ /* 0x000ff40003800000 */
[----:B------:R-:W-:Y:S01]  /*1cb0*/  IMAD.MOV.U32 R3, RZ, RZ, R12 ;  /* 0x000000ffff037224 */ /* 0x000fe200078e000c */
[----:B------:R-:W-:Y:S02]  /*1cc0*/  MOV R4, R13 ;  /* 0x0000000d00047202 */ /* 0x000fe40000000f00 */
[----:B------:R-:W-:-:S07]  /*1cd0*/  MOV R2, 0x1cf0 ;  /* 0x00001cf000027802 */ /* 0x000fce0000000f00 */
[----:B------:R-:W-:Y:S05]  /*1ce0*/  CALL.REL.NOINC `($__internal_1_$__cuda_sm20_drsqrt_f64_slowpath_v2) ;  /* 0x0000000800407944 */ /* 0x000fea0003c00000 */
[----:B------:R-:W-:Y:S02]  /*1cf0*/  IMAD.MOV.U32 R5, RZ, RZ, R4 ;  /* 0x000000ffff057224 */ /* 0x000fe400078e0004 */
[----:B------:R-:W-:-:S07]  /*1d00*/  IMAD.MOV.U32 R4, RZ, RZ, R3 ;  /* 0x000000ffff047224 */ /* 0x000fce00078e0003 */
.L_x_29:
[----:B------:R-:W-:Y:S05]  /*1d10*/  BSYNC.RECONVERGENT B0 ;  /* 0x0000000000007941 */ /* 0x000fea0003800200 */
.L_x_28:
[----:B------:R-:W0:Y:S01]  /*1d20*/  MUFU.RCP64H R3, R13 ;  /* 0x0000000d00037308 */ /* 0x000e220000001800 */
[----:B------:R-:W-:Y:S01]  /*1d30*/  MOV R2, 0x1 ;  /* 0x0000000100027802 */ /* 0x000fe20000000f00 */
        /* <DEDUP_REMOVED lines=22> */
.L_x_31:
[----:B------:R-:W-:Y:S05]  /*1ea0*/  BSYNC.RECONVERGENT B0 ;  /* 0x0000000000007941 */ /* 0x000fea0003800200 */
.L_x_30:
[-C--:B------:R-:W-:Y:S02]  /*1eb0*/  DFMA R22, R18, R4.reuse, R22 ;  /* 0x000000041216722b */ /* 0x080fe40000000016 */
[-C--:B------:R-:W-:Y:S02]  /*1ec0*/  DFMA R34, R16, R4.reuse, R34 ;  /* 0x000000041022722b */ /* 0x080fe40000000022 */
[----:B------:R-:W-:-:S11]  /*1ed0*/  DFMA R20, R14, R4, R20 ;  /* 0x000000040e14722b */ /* 0x000fd60000000014 */
.L_x_0:
[----:B------:R-:W1:Y:S01]  /*1ee0*/  S2R R0, SR_CTAID.X ;  /* 0x0000000000007919 */ /* 0x000e620000002500 */
[----:B------:R-:W1:Y:S01]  /*1ef0*/  LDCU UR4, c[0x0][0x360] ;  /* 0x00006c00ff0477ac */ /* 0x000e620008000800 */
[----:B------:R-:W2:Y:S01]  /*1f00*/  LDC.64 R2, c[0x0][0x388] ;  /* 0x0000e200ff027b82 */ /* 0x000ea20000000a00 */
[----:B------:R-:W1:Y:S02]  /*1f10*/  S2R R5, SR_TID.X ;  /* 0x0000000000057919 */ /* 0x000e640000002100 */
[----:B-1----:R-:W-:-:S04]  /*1f20*/  IMAD R0, R0, UR4, R5 ;  /* 0x0000000400007c24 */ /* 0x002fc8000f8e0205 */
[----:B------:R-:W-:-:S04]  /*1f30*/  IMAD R5, R0, 0x3, RZ ;  /* 0x0000000300057824 */ /* 0x000fc800078e02ff */
[----:B--2---:R-:W-:-:S05]  /*1f40*/  IMAD.WIDE R2, R5, 0x8, R2 ;  /* 0x0000000805027825 */ /* 0x004fca00078e0202 */
[----:B0-----:R-:W-:Y:S04]  /*1f50*/  STG.E.64 desc[UR10][R2.64], R22 ;  /* 0x0000001602007986 */ /* 0x001fe8000c101b0a */
[----:B------:R-:W-:Y:S04]  /*1f60*/  STG.E.64 desc[UR10][R2.64+0x8], R34 ;  /* 0x0000082202007986 */ /* 0x000fe8000c101b0a */
[----:B------:R-:W-:Y:S01]  /*1f70*/  STG.E.64 desc[UR10][R2.64+0x10], R20 ;  /* 0x0000101402007986 */ /* 0x000fe2000c101b0a */
[----:B------:R-:W-:Y:S05]  /*1f80*/  EXIT ;  /* 0x000000000000794d */ /* 0x000fea0003800000 */
        .weak           $__internal_0_$__cuda_sm20_div_rn_f64_full
        .type           $__internal_0_$__cuda_sm20_div_rn_f64_full,@function
        .size           $__internal_0_$__cuda_sm20_div_rn_f64_full,($__internal_1_$__cuda_sm20_drsqrt_f64_slowpath_v2 - $__internal_0_$__cuda_sm20_div_rn_f64_full)
$__internal_0_$__cuda_sm20_div_rn_f64_full:
[C---:B------:R-:W-:Y:S01]  /*1f90*/  FSETP.GEU.AND P0, PT, |R4|.reuse, 1.469367938527859385e-39, PT ;  /* 0x001000000400780b */ /* 0x040fe20003f0e200 */
[----:B------:R-:W-:Y:S01]  /*1fa0*/  IMAD.MOV.U32 R38, RZ, RZ, R3 ;  /* 0x000000ffff267224 */ /* 0x000fe200078e0003 */
[C---:B------:R-:W-:Y:S01]  /*1fb0*/  LOP3.LUT R7, R4.reuse, 0x800fffff, RZ, 0xc0, !PT ;  /* 0x800fffff04077812 */ /* 0x040fe200078ec0ff */
[----:B------:R-:W-:Y:S01]  /*1fc0*/  IMAD.MOV.U32 R39, RZ, RZ, R4 ;  /* 0x000000ffff277224 */ /* 0x000fe200078e0004 */
[----:B------:R-:W-:Y:S01]  /*1fd0*/  MOV R40, R3 ;  /* 0x0000000300287202 */ /* 0x000fe20000000f00 */
[----:B------:R-:W-:Y:S01]  /*1fe0*/  IMAD.MOV.U32 R45, RZ, RZ, R5 ;  /* 0x000000ffff2d7224 */ /* 0x000fe200078e0005 */
[----:B------:R-:W-:Y:S01]  /*1ff0*/  LOP3.LUT R41, R7, 0x3ff00000, RZ, 0xfc, !PT ;  /* 0x3ff0000007297812 */ /* 0x000fe200078efcff */
[----:B------:R-:W-:Y:S01]  /*2000*/  IMAD.MOV.U32 R44, RZ, RZ, R6 ;  /* 0x000000ffff2c7224 */ /* 0x000fe200078e0006 */
[----:B------:R-:W-:Y:S01]  /*2010*/  MOV R8, 0x1 ;  /* 0x0000000100087802 */ /* 0x000fe20000000f00 */
[----:B------:R-:W-:Y:S01]  /*2020*/  BSSY.RECONVERGENT B1, `(.L_x_32) ;  /* 0x0000057000017945 */ /* 0x000fe20003800200 */
[C---:B------:R-:W-:Y:S01]  /*2030*/  FSETP.GEU.AND P2, PT, |R45|.reuse, 1.469367938527859385e-39, PT ;  /* 0x001000002d00780b */ /* 0x040fe20003f4e200 */
[----:B------:R-:W-:Y:S01]  /*2040*/  IMAD.MOV.U32 R46, RZ, RZ, R44 ;  /* 0x000000ffff2e7224 */ /* 0x000fe200078e002c */
[----:B------:R-:W-:Y:S01]  /*2050*/  LOP3.LUT R3, R45, 0x7ff00000, RZ, 0xc0, !PT ;  /* 0x7ff000002d037812 */ /* 0x000fe200078ec0ff */
[----:B------:R-:W-:Y:S01]  /*2060*/  @!P0 DMUL R40, R38, 8.98846567431157953865e+307 ;  /* 0x7fe0000026288828 */ /* 0x000fe20000000000 */
[----:B------:R-:W-:Y:S01]  /*2070*/  LOP3.LUT R6, R4, 0x7ff00000, RZ, 0xc0, !PT ;  /* 0x7ff0000004067812 */ /* 0x000fe200078ec0ff */
[----:B------:R-:W-:-:S03]  /*2080*/  IMAD.MOV.U32 R4, RZ, RZ, 0x1ca00000 ;  /* 0x1ca00000ff047424 */ /* 0x000fc600078e00ff */
[----:B------:R-:W-:Y:S01]  /*2090*/  ISETP.GE.U32.AND P1, PT, R3, R6, PT ;  /* 0x000000060300720c */ /* 0x000fe20003f26070 */
[----:B------:R-:W0:Y:S04]  /*20a0*/  MUFU.RCP64H R9, R41 ;  /* 0x0000002900097308 */ /* 0x000e280000001800 */
[----:B------:R-:W-:Y:S02]  /*20b0*/  @!P2 LOP3.LUT R5, R39, 0x7ff00000, RZ, 0xc0, !PT ;  /* 0x7ff000002705a812 */ /* 0x000fe400078ec0ff */
[----:B------:R-:W-:Y:S02]  /*20c0*/  @!P0 LOP3.LUT R6, R41, 0x7ff00000, RZ, 0xc0, !PT ;  /* 0x7ff0000029068812 */ /* 0x000fe400078ec0ff */
[----:B------:R-:W-:Y:S02]  /*20d0*/  @!P2 ISETP.GE.U32.AND P3, PT, R3, R5, PT ;  /* 0x000000050300a20c */ /* 0x000fe40003f66070 */
[----:B------:R-:W-:-:S02]  /*20e0*/  SEL R5, R4, 0x63400000, !P1 ;  /* 0x6340000004057807 */ /* 0x000fc40004800000 */
[----:B------:R-:W-:Y:S02]  /*20f0*/  @!P2 SEL R7, R4, 0x63400000, !P3 ;  /* 0x634000000407a807 */ /* 0x000fe40005800000 */
[----:B------:R-:W-:Y:S01]  /*2100*/  LOP3.LUT R47, R5, 0x800fffff, R45, 0xf8, !PT ;  /* 0x800fffff052f7812 */ /* 0x000fe200078ef82d */
[----:B------:R-:W-:Y:S01]  /*2110*/  IMAD.MOV.U32 R5, RZ, RZ, R3 ;  /* 0x000000ffff057224 */ /* 0x000fe200078e0003 */
[----:B------:R-:W-:Y:S01]  /*2120*/  @!P2 LOP3.LUT R7, R7, 0x80000000, R45, 0xf8, !PT ;  /* 0x800000000707a812 */ /* 0x000fe200078ef82d */
[----:B0-----:R-:W-:-:S08]  /*2130*/  DFMA R42, R8, -R40, 1 ;  /* 0x3ff00000082a742b */ /* 0x001fd00000000828 */
[----:B------:R-:W-:-:S08]  /*2140*/  DFMA R42, R42, R42, R42 ;  /* 0x0000002a2a2a722b */ /* 0x000fd0000000002a */
[----:B------:R-:W-:Y:S01]  /*2150*/  DFMA R8, R8, R42, R8 ;  /* 0x0000002a0808722b */ /* 0x000fe20000000008 */
[----:B------:R-:W-:Y:S02]  /*2160*/  @!P2 LOP3.LUT R43, R7, 0x100000, RZ, 0xfc, !PT ;  /* 0x00100000072ba812 */ /* 0x000fe400078efcff */
[----:B------:R-:W-:-:S05]  /*2170*/  @!P2 MOV R42, RZ ;  /* 0x000000ff002aa202 */ /* 0x000fca0000000f00 */
[----:B------:R-:W-:Y:S02]  /*2180*/  DFMA R48, R8, -R40, 1 ;  /* 0x3ff000000830742b */ /* 0x000fe40000000828 */
[----:B------:R-:W-:-:S06]  /*2190*/  @!P2 DFMA R46, R46, 2, -R42 ;  /* 0x400000002e2ea82b */ /* 0x000fcc000000082a */
[----:B------:R-:W-:-:S04]  /*21a0*/  DFMA R48, R8, R48, R8 ;  /* 0x000000300830722b */ /* 0x000fc80000000008 */
[----:B------:R-:W-:-:S04]  /*21b0*/  @!P2 LOP3.LUT R5, R47, 0x7ff00000, RZ, 0xc0, !PT ;  /* 0x7ff000002f05a812 */ /* 0x000fc800078ec0ff */
[----:B------:R-:W-:Y:S01]  /*21c0*/  DMUL R8, R48, R46 ;  /* 0x0000002e30087228 */ /* 0x000fe20000000000 */
[----:B------:R-:W-:-:S05]  /*21d0*/  VIADD R7, R5, 0xffffffff ;  /* 0xffffffff05077836 */ /* 0x000fca0000000000 */
[----:B------:R-:W-:Y:S02]  /*21e0*/  ISETP.GT.U32.AND P0, PT, R7, 0x7feffffe, PT ;  /* 0x7feffffe0700780c */ /* 0x000fe40003f04070 */
[----:B------:R-:W-:-:S08]  /*21f0*/  DFMA R42, R8, -R40, R46 ;  /* 0x80000028082a722b */ /* 0x000fd0000000002e */
[----:B------:R-:W-:Y:S01]  /*2200*/  DFMA R42, R48, R42, R8 ;  /* 0x0000002a302a722b */ /* 0x000fe20000000008 */
[----:B------:R-:W-:-:S04]  /*2210*/  IADD3 R8, PT, PT, R6, -0x1, RZ ;  /* 0xffffffff06087810 */ /* 0x000fc80007ffe0ff */
[----:B------:R-:W-:-:S13]  /*2220*/  ISETP.GT.U32.OR P0, PT, R8, 0x7feffffe, P0 ;  /* 0x7feffffe0800780c */ /* 0x000fda0000704470 */
[----:B------:R-:W-:Y:S05]  /*2230*/  @P0 BRA `(.L_x_33) ;  /* 0x0000000000740947 */ /* 0x000fea0003800000 */
[----:B------:R-:W-:-:S04]  /*2240*/  LOP3.LUT R5, R39, 0x7ff00000, RZ, 0xc0, !PT ;  /* 0x7ff0000027057812 */ /* 0x000fc800078ec0ff */
[CC--:B------:R-:W-:Y:S02]  /*2250*/  VIADDMNMX R6, R3.reuse, -R5.reuse, 0xb9600000, !PT ;  /* 0xb960000003067446 */ /* 0x0c0fe40007800905 */
[----:B------:R-:W-:Y:S02]  /*2260*/  ISETP.GE.U32.AND P0, PT, R3, R5, PT ;  /* 0x000000050300720c */ /* 0x000fe40003f06070 */
[----:B------:R-:W-:Y:S02]  /*2270*/  VIMNMX R3, PT, PT, R6, 0x46a00000, PT ;  /* 0x46a0000006037848 */ /* 0x000fe40003fe0100 */
[----:B------:R-:W-:-:S05]  /*2280*/  SEL R4, R4, 0x63400000, !P0 ;  /* 0x6340000004047807 */ /* 0x000fca0004000000 */
[----:B------:R-:W-:Y:S01]  /*2290*/  IMAD.IADD R3, R3, 0x1, -R4 ;  /* 0x0000000103037824 */ /* 0x000fe200078e0a04 */
[----:B------:R-:W-:-:S03]  /*22a0*/  MOV R4, RZ ;  /* 0x000000ff00047202 */ /* 0x000fc60000000f00 */
[----:B------:R-:W-:-:S06]  /*22b0*/  VIADD R5, R3, 0x7fe00000 ;  /* 0x7fe0000003057836 */ /* 0x000fcc0000000000 */
[----:B------:R-:W-:-:S10]  /*22c0*/  DMUL R8, R42, R4 ;  /* 0x000000042a087228 */ /* 0x000fd40000000000 */
[----:B------:R-:W-:-:S13]  /*22d0*/  FSETP.GTU.AND P0, PT, |R9|, 1.469367938527859385e-39, PT ;  /* 0x001000000900780b */ /* 0x000fda0003f0c200 */
[----:B------:R-:W-:Y:S05]  /*22e0*/  @P0 BRA `(.L_x_34) ;  /* 0x0000000000a80947 */ /* 0x000fea0003800000 */
[----:B------:R-:W-:Y:S01]  /*22f0*/  DFMA R40, R42, -R40, R46 ;  /* 0x800000282a28722b */ /* 0x000fe2000000002e */
[----:B------:R-:W-:-:S09]  /*2300*/  IMAD.MOV.U32 R38, RZ, RZ, RZ ;  /* 0x000000ffff267224 */ /* 0x000fd200078e00ff */
[C---:B------:R-:W-:Y:S02]  /*2310*/  FSETP.NEU.AND P0, PT, R41.reuse, RZ, PT ;  /* 0x000000ff2900720b */ /* 0x040fe40003f0d000 */
[----:B------:R-:W-:-:S04]  /*2320*/  LOP3.LUT R4, R41, 0x80000000, R39, 0x48, !PT ;  /* 0x8000000029047812 */ /* 0x000fc800078e4827 */
[----:B------:R-:W-:-:S07]  /*2330*/  LOP3.LUT R39, R4, R5, RZ, 0xfc, !PT ;  /* 0x0000000504277212 */ /* 0x000fce00078efcff */
[----:B------:R-:W-:Y:S05]  /*2340*/  @!P0 BRA `(.L_x_34) ;  /* 0x0000000000908947 */ /* 0x000fea0003800000 */
[----:B------:R-:W-:Y:S01]  /*2350*/  IMAD.MOV R7, RZ, RZ, -R3 ;  /* 0x000000ffff077224 */ /* 0x000fe200078e0a03 */
[----:B------:R-:W-:Y:S02]  /*2360*/  MOV R6, RZ ;  /* 0x000000ff00067202 */ /* 0x000fe40000000f00 */
[----:B------:R-:W-:-:S04]  /*2370*/  IADD3 R3, PT, PT, -R3, -0x43300000, RZ ;  /* 0xbcd0000003037810 */ /* 0x000fc80007ffe1ff */
[----:B------:R-:W-:Y:S02]  /*2380*/  DFMA R6, R8, -R6, R42 ;  /* 0x800000060806722b */ /* 0x000fe4000000002a */
[----:B------:R-:W-:-:S08]  /*2390*/  DMUL.RP R42, R42, R38 ;  /* 0x000000262a2a7228 */ /* 0x000fd00000008000 */
[----:B------:R-:W-:Y:S02]  /*23a0*/  FSETP.NEU.AND P0, PT, |R7|, R3, PT ;  /* 0x000000030700720b */ /* 0x000fe40003f0d200 */
[----:B------:R-:W-:Y:S02]  /*23b0*/  LOP3.LUT R4, R43, R4, RZ, 0x3c, !PT ;  /* 0x000000042b047212 */ /* 0x000fe400078e3cff */
[----:B------:R-:W-:Y:S02]  /*23c0*/  FSEL R3, R42, R8, !P0 ;  /* 0x000000082a037208 */ /* 0x000fe40004000000 */
[----:B------:R-:W-:-:S03]  /*23d0*/  FSEL R4, R4, R9, !P0 ;  /* 0x0000000904047208 */ /* 0x000fc60004000000 */
[----:B------:R-:W-:Y:S02]  /*23e0*/  IMAD.MOV.U32 R8, RZ, RZ, R3 ;  /* 0x000000ffff087224 */ /* 0x000fe400078e0003 */
[----:B------:R-:W-:Y:S01]  /*23f0*/  IMAD.MOV.U32 R9, RZ, RZ, R4 ;  /* 0x000000ffff097224 */ /* 0x000fe200078e0004 */
[----:B------:R-:W-:Y:S06]  /*2400*/  BRA `(.L_x_34) ;  /* 0x0000000000607947 */ /* 0x000fec0003800000 */
.L_x_33:
[----:B------:R-:W-:-:S14]  /*2410*/  DSETP.NAN.AND P0, PT, R44, R44, PT ;  /* 0x0000002c2c00722a */ /* 0x000fdc0003f08000 */
[----:B------:R-:W-:Y:S05]  /*2420*/  @P0 BRA `(.L_x_35) ;  /* 0x00000000004c0947 */ /* 0x000fea0003800000 */
[----:B------:R-:W-:-:S14]  /*2430*/  DSETP.NAN.AND P0, PT, R38, R38, PT ;  /* 0x000000262600722a */ /* 0x000fdc0003f08000 */
[----:B------:R-:W-:Y:S05]  /*2440*/  @P0 BRA `(.L_x_36) ;  /* 0x0000000000340947 */ /* 0x000fea0003800000 */
[----:B------:R-:W-:Y:S01]  /*2450*/  ISETP.NE.AND P0, PT, R5, R6, PT ;  /* 0x000000060500720c */ /* 0x000fe20003f05270 */
[----:B------:R-:W-:Y:S01]  /*2460*/  IMAD.MOV.U32 R9, RZ, RZ, -0x80000 ;  /* 0xfff80000ff097424 */ /* 0x000fe200078e00ff */
[----:B------:R-:W-:-:S11]  /*2470*/  MOV R8, 0x0 ;  /* 0x0000000000087802 */ /* 0x000fd60000000f00 */
[----:B------:R-:W-:Y:S05]  /*2480*/  @!P0 BRA `(.L_x_34) ;  /* 0x0000000000408947 */ /* 0x000fea0003800000 */
[----:B------:R-:W-:Y:S02]  /*2490*/  ISETP.NE.AND P0, PT, R5, 0x7ff00000, PT ;  /* 0x7ff000000500780c */ /* 0x000fe40003f05270 */
[----:B------:R-:W-:Y:S02]  /*24a0*/  LOP3.LUT R3, R45, 0x80000000, R39, 0x48, !PT ;  /* 0x800000002d037812 */ /* 0x000fe400078e4827 */
[----:B------:R-:W-:-:S13]  /*24b0*/  ISETP.EQ.OR P0, PT, R6, RZ, !P0 ;  /* 0x000000ff0600720c */ /* 0x000fda0004702670 */
[----:B------:R-:W-:Y:S01]  /*24c0*/  @P0 LOP3.LUT R4, R3, 0x7ff00000, RZ, 0xfc, !PT ;  /* 0x7ff0000003040812 */ /* 0x000fe200078efcff */
[----:B------:R-:W-:Y:S01]  /*24d0*/  @!P0 IMAD.MOV.U32 R8, RZ, RZ, RZ ;  /* 0x000000ffff088224 */ /* 0x000fe200078e00ff */
[----:B------:R-:W-:Y:S01]  /*24e0*/  @!P0 MOV R9, R3 ;  /* 0x0000000300098202 */ /* 0x000fe20000000f00 */
[----:B------:R-:W-:Y:S02]  /*24f0*/  @P0 IMAD.MOV.U32 R8, RZ, RZ, RZ ;  /* 0x000000ffff080224 */ /* 0x000fe400078e00ff */
[----:B------:R-:W-:Y:S01]  /*2500*/  @P0 IMAD.MOV.U32 R9, RZ, RZ, R4 ;  /* 0x000000ffff090224 */ /* 0x000fe200078e0004 */
[----:B------:R-:W-:Y:S06]  /*2510*/  BRA `(.L_x_34) ;  /* 0x00000000001c7947 */ /* 0x000fec0003800000 */
.L_x_36:
[----:B------:R-:W-:Y:S02]  /*2520*/  LOP3.LUT R3, R39, 0x80000, RZ, 0xfc, !PT ;  /* 0x0008000027037812 */ /* 0x000fe400078efcff */
[----:B------:R-:W-:-:S03]  /*2530*/  MOV R8, R38 ;  /* 0x0000002600087202 */ /* 0x000fc60000000f00 */
[----:B------:R-:W-:Y:S01]  /*2540*/  IMAD.MOV.U32 R9, RZ, RZ, R3 ;  /* 0x000000ffff097224 */ /* 0x000fe200078e0003 */
[----:B------:R-:W-:Y:S06]  /*2550*/  BRA `(.L_x_34) ;  /* 0x00000000000c7947 */ /* 0x000fec0003800000 */
.L_x_35:
[----:B------:R-:W-:Y:S01]  /*2560*/  LOP3.LUT R3, R45, 0x80000, RZ, 0xfc, !PT ;  /* 0x000800002d037812 */ /* 0x000fe200078efcff */
[----:B------:R-:W-:-:S03]  /*2570*/  IMAD.MOV.U32 R8, RZ, RZ, R44 ;  /* 0x000000ffff087224 */ /* 0x000fc600078e002c */
[----:B------:R-:W-:-:S07]  /*2580*/  MOV R9, R3 ;  /* 0x0000000300097202 */ /* 0x000fce0000000f00 */
.L_x_34:
[----:B------:R-:W-:Y:S05]  /*2590*/  BSYNC.RECONVERGENT B1 ;  /* 0x0000000000017941 */ /* 0x000fea0003800200 */
.L_x_32:
[----:B------:R-:W-:Y:S01]  /*25a0*/  MOV R6, R2 ;  /* 0x0000000200067202 */ /* 0x000fe20000000f00 */
[----:B------:R-:W-:Y:S02]  /*25b0*/  IMAD.MOV.U32 R7, RZ, RZ, 0x0 ;  /* 0x00000000ff077424 */ /* 0x000fe400078e00ff */
[----:B------:R-:W-:Y:S02]  /*25c0*/  IMAD.MOV.U32 R3, RZ, RZ, R8 ;  /* 0x000000ffff037224 */ /* 0x000fe400078e0008 */
[----:B------:R-:W-:Y:S01]  /*25d0*/  IMAD.MOV.U32 R4, RZ, RZ, R9 ;  /* 0x000000ffff047224 */ /* 0x000fe200078e0009 */
[----:B------:R-:W-:Y:S06]  /*25e0*/  RET.REL.NODEC R6 `(_Z8calc_accPdS_S_i) ;  /* 0xffffffd806847950 */ /* 0x000fec0003c3ffff */
        .weak           $__internal_1_$__cuda_sm20_drsqrt_f64_slowpath_v2
        .type           $__internal_1_$__cuda_sm20_drsqrt_f64_slowpath_v2,@function
        .size           $__internal_1_$__cuda_sm20_drsqrt_f64_slowpath_v2,(.L_x_43 - $__internal_1_$__cuda_sm20_drsqrt_f64_slowpath_v2)
$__internal_1_$__cuda_sm20_drsqrt_f64_slowpath_v2:
[----:B------:R-:W-:Y:S01]  /*25f0*/  IMAD.MOV.U32 R6, RZ, RZ, R3 ;  /* 0x000000ffff067224 */ /* 0x000fe200078e0003 */
[----:B------:R-:W-:Y:S01]  /*2600*/  MOV R7, R4 ;  /* 0x0000000400077202 */ /* 0x000fe20000000f00 */
[----:B------:R-:W-:Y:S01]  /*2610*/  BSSY.RECONVERGENT B1, `(.L_x_37) ;  /* 0x000001d000017945 */ /* 0x000fe20003800200 */
[----:B------:R-:W-:-:S04]  /*2620*/  LOP3.LUT R3, R4, 0x80000000, RZ, 0xc0, !PT ;  /* 0x8000000004037812 */ /* 0x000fc800078ec0ff */
[----:B------:R-:W-:-:S14]  /*2630*/  DSETP.NEU.AND P0, PT, R6, RZ, PT ;  /* 0x000000ff0600722a */ /* 0x000fdc0003f0d000 */
[----:B------:R-:W-:Y:S05]  /*2640*/  @!P0 BRA `(.L_x_38) ;  /* 0x00000000005c8947 */ /* 0x000fea0003800000 */
[----:B------:R-:W-:-:S14]  /*2650*/  DSETP.GTU.AND P0, PT, |R6|, +INF , PT ;  /* 0x7ff000000600742a */ /* 0x000fdc0003f0c200 */
[----:B------:R-:W-:Y:S05]  /*2660*/  @P0 BRA `(.L_x_39) ;  /* 0x00000000004c0947 */ /* 0x000fea0003800000 */
[----:B------:R-:W-:-:S13]  /*2670*/  ISETP.NE.AND P0, PT, R3, RZ, PT ;  /* 0x000000ff0300720c */ /* 0x000fda0003f05270 */
[----:B------:R-:W-:Y:S02]  /*2680*/  @P0 IMAD.MOV.U32 R4, RZ, RZ, 0x0 ;  /* 0x00000000ff040424 */ /* 0x000fe400078e00ff */
[----:B------:R-:W-:Y:S01]  /*2690*/  @P0 IMAD.MOV.U32 R5, RZ, RZ, -0x80000 ;  /* 0xfff80000ff050424 */ /* 0x000fe200078e00ff */
[----:B------:R-:W-:Y:S06]  /*26a0*/  @P0 BRA `(.L_x_40) ;  /* 0x00000000004c0947 */ /* 0x000fec0003800000 */
[----:B------:R-:W-:-:S14]  /*26b0*/  DSETP.NEU.AND P0, PT, |R6|, +INF , PT ;  /* 0x7ff000000600742a */ /* 0x000fdc0003f0d200 */
[----:B------:R-:W-:Y:S01]  /*26c0*/  @!P0 CS2R R4, SRZ ;  /* 0x0000000000048805 */ /* 0x000fe2000001ff00 */
[----:B------:R-:W-:Y:S06]  /*26d0*/  @!P0 BRA `(.L_x_40) ;  /* 0x0000000000408947 */ /* 0x000fec0003800000 */
[----:B------:R-:W-:Y:S01]  /*26e0*/  DMUL R4, R6, 1.80143985094819840000e+16 ;  /* 0x4350000006047828 */ /* 0x000fe20000000000 */
[----:B------:R-:W-:-:S05]  /*26f0*/  MOV R8, RZ ;  /* 0x000000ff00087202 */ /* 0x000fca0000000f00 */
[----:B------:R-:W0:Y:S02]  /*2700*/  MUFU.RSQ64H R9, R5 ;  /* 0x0000000500097308 */ /* 0x000e240000001c00 */
[----:B0-----:R-:W-:-:S08]  /*2710*/  DMUL R6, R8, R8 ;  /* 0x0000000808067228 */ /* 0x001fd00000000000 */
[----:B------:R-:W-:Y:S01]  /*2720*/  DFMA R6, R4, -R6, 1 ;  /* 0x3ff000000406742b */ /* 0x000fe20000000806 */
[----:B------:R-:W-:Y:S02]  /*2730*/  IMAD.MOV.U32 R4, RZ, RZ, 0x0 ;  /* 0x00000000ff047424 */ /* 0x000fe400078e00ff */
[----:B------:R-:W-:-:S06]  /*2740*/  IMAD.MOV.U32 R5, RZ, RZ, 0x3fd80000 ;  /* 0x3fd80000ff057424 */ /* 0x000fcc00078e00ff */
[----:B------:R-:W-:Y:S02]  /*2750*/  DFMA R4, R6, R4, 0.5 ;  /* 0x3fe000000604742b */ /* 0x000fe40000000004 */
[----:B------:R-:W-:-:S08]  /*2760*/  DMUL R6, R8, R6 ;  /* 0x0000000608067228 */ /* 0x000fd00000000000 */
[----:B------:R-:W-:-:S08]  /*2770*/  DFMA R4, R4, R6, R8 ;  /* 0x000000060404722b */ /* 0x000fd00000000008 */
[----:B------:R-:W-:Y:S01]  /*2780*/  DMUL R4, R4, 134217728 ;  /* 0x41a0000004047828 */ /* 0x000fe20000000000 */
[----:B------:R-:W-:Y:S10]  /*2790*/  BRA `(.L_x_40) ;  /* 0x0000000000107947 */ /* 0x000ff40003800000 */
.L_x_39:
[----:B------:R-:W-:Y:S01]  /*27a0*/  DADD R4, R6, R6 ;  /* 0x0000000006047229 */ /* 0x000fe20000000006 */
[----:B------:R-:W-:Y:S10]  /*27b0*/  BRA `(.L_x_40) ;  /* 0x0000000000087947 */ /* 0x000ff40003800000 */
.L_x_38:
[----:B------:R-:W-:Y:S02]  /*27c0*/  LOP3.LUT R5, R3, 0x7ff00000, RZ, 0xfc, !PT ;  /* 0x7ff0000003057812 */ /* 0x000fe400078efcff */
[----:B------:R-:W-:-:S07]  /*27d0*/  MOV R4, RZ ;  /* 0x000000ff00047202 */ /* 0x000fce0000000f00 */
.L_x_40:
[----:B------:R-:W-:Y:S05]  /*27e0*/  BSYNC.RECONVERGENT B1 ;  /* 0x0000000000017941 */ /* 0x000fea0003800200 */
.L_x_37:
[----:B------:R-:W-:Y:S01]  /*27f0*/  MOV R6, R2 ;  /* 0x0000000200067202 */ /* 0x000fe20000000f00 */
[----:B------:R-:W-:Y:S02]  /*2800*/  IMAD.MOV.U32 R7, RZ, RZ, 0x0 ;  /* 0x00000000ff077424 */ /* 0x000fe400078e00ff */
[----:B------:R-:W-:Y:S02]  /*2810*/  IMAD.MOV.U32 R3, RZ, RZ, R4 ;  /* 0x000000ffff037224 */ /* 0x000fe400078e0004 */
[----:B------:R-:W-:Y:S01]  /*2820*/  IMAD.MOV.U32 R4, RZ, RZ, R5 ;  /* 0x000000ffff047224 */ /* 0x000fe200078e0005 */
[----:B------:R-:W-:Y:S06]  /*2830*/  RET.REL.NODEC R6 `(_Z8calc_accPdS_S_i) ;  /* 0xffffffd406f07950 */ /* 0x000fec0003c3ffff */
.L_x_41:
[----:B------:R-:W-:-:S00]  /*2840*/  BRA `(.L_x_41) ;  /* 0xfffffffc00fc7947 */ /* 0x000fc0000383ffff */
[----:B------:R-:W-:-:S00]  /*2850*/  NOP ;  /* 0x0000000000007918 */ /* 0x000fc00000000000 */
        /* <DEDUP_REMOVED lines=10> */
.L_x_43:


//--------------------- .nv.shared.reserved.0     --------------------------
	.section	.nv.shared.reserved.0,"aw",@nobits
	.weak		__nv_reservedSMEM_offset_0_alias
	.size		__nv_reservedSMEM_offset_0_alias, 0, 64
	.other		__nv_reservedSMEM_offset_0_alias,@"STO_CUDA_RESERVED_SHARED STV_DEFAULT"
__nv_reservedSMEM_offset_0_alias:
	.zero		0
	.zero		64


//--------------------- .nv.constant0._Z8calc_accPdS_S_i --------------------------
	.section	.nv.constant0._Z8calc_accPdS_S_i,"a",@progbits
	.sectionflags	@""
	.align	4
.nv.constant0._Z8calc_accPdS_S_i:
	.zero		924


//--------------------- SYMBOLS --------------------------

	.type		.nv.reservedSmem.offset0,@object
	.size		.nv.reservedSmem.offset0,0x4
